# CuTe-DSL kernel — source=cudnn_frontend_dsl family=nsa_select
# config = {"dtype": "Float16", "head_dim": 192, "block_size": 16}


// ===== COMPILED SASS (sm_100a) =====

	.target	sm_100a

	.elftype	@"ET_EXEC"


//--------------------- .note.nv.tkinfo           --------------------------
	.section	.note.nv.tkinfo,"",@"SHT_NOTE"
	.sectionflags	@"SHF_NOTE_NV_TKINFO"
	.tkinfo
        /*0018*/ 	.word	0x00000081
        /*0030*/ 	.string	""
        /*0030*/ 	.string	"ptxas"
        /*0030*/ 	.string	"Cuda compilation tools, release 12.9, V12.9.83"
        /*0030*/ 	.string	"Build system must define TOOLS_VERSION_EXTENDED"
        /*0030*/ 	.string	"-O 3 -arch sm_100a "



//--------------------- .note.nv.cuver            --------------------------
	.section	.note.nv.cuver,"",@"SHT_NOTE"
	.sectionflags	@"SHF_NOTE_NV_CUVER"
        /*0018*/ 	.short	0x0001
        /*001a*/ 	.short	0x0064
        /*001c*/ 	.short	0x0001
        /*001e*/ 	.short	0x0000
        /*0020*/ 	.short	0x0001
        /*0022*/ 	.short	0x0000


//--------------------- .nv.info                  --------------------------
	.section	.nv.info,"",@"SHT_CUDA_INFO"
	.align	4


	//----- nvinfo : EIATTR_REGCOUNT
	.align		4
        /*0000*/ 	.byte	0x04, 0x2f
        /*0002*/ 	.short	(.L_1 - .L_0)
	.align		4
.L_0:
        /*0004*/ 	.word	index@(kernel_cutlass_kernel_cudnnnative_sparse_attentionselectionNSA_select_attn_fwd_hmmaHopperSelectAttentionFwd_object_at__CopyAtom_ThrID10_TVLayoutSrc112801_TVLayoutDst112801_Valuetypef16_te_0)
        /*0008*/ 	.word	0x000000ce


	//----- nvinfo : EIATTR_FRAME_SIZE
	.align		4
.L_1:
        /*000c*/ 	.byte	0x04, 0x11
        /*000e*/ 	.short	(.L_3 - .L_2)
	.align		4
.L_2:
        /*0010*/ 	.word	index@(kernel_cutlass_kernel_cudnnnative_sparse_attentionselectionNSA_select_attn_fwd_hmmaHopperSelectAttentionFwd_object_at__CopyAtom_ThrID10_TVLayoutSrc112801_TVLayoutDst112801_Valuetypef16_te_0)
        /*0014*/ 	.word	0x00000000


	//----- nvinfo : EIATTR_MIN_STACK_SIZE
	.align		4
.L_3:
        /*0018*/ 	.byte	0x04, 0x12
        /*001a*/ 	.short	(.L_5 - .L_4)
	.align		4
.L_4:
        /*001c*/ 	.word	index@(kernel_cutlass_kernel_cudnnnative_sparse_attentionselectionNSA_select_attn_fwd_hmmaHopperSelectAttentionFwd_object_at__CopyAtom_ThrID10_TVLayoutSrc112801_TVLayoutDst112801_Valuetypef16_te_0)
        /*0020*/ 	.word	0x00000000
.L_5:


//--------------------- .nv.info.kernel_cutlass_kernel_cudnnnative_sparse_attentionselectionNSA_select_attn_fwd_hmmaHopperSelectAttentionFwd_object_at__CopyAtom_ThrID10_TVLayoutSrc112801_TVLayoutDst112801_Valuetypef16_te_0 --------------------------
	.section	.nv.info.kernel_cutlass_kernel_cudnnnative_sparse_attentionselectionNSA_select_attn_fwd_hmmaHopperSelectAttentionFwd_object_at__CopyAtom_ThrID10_TVLayoutSrc112801_TVLayoutDst112801_Valuetypef16_te_0,"",@"SHT_CUDA_INFO"
	.sectionflags	@""
	.align	4


	//----- nvinfo : EIATTR_CUDA_API_VERSION
	.align		4
        /*0000*/ 	.byte	0x04, 0x37
        /*0002*/ 	.short	(.L_7 - .L_6)
.L_6:
        /*0004*/ 	.word	0x00000081


	//----- nvinfo : EIATTR_KPARAM_INFO
	.align		4
.L_7:
        /*0008*/ 	.byte	0x04, 0x17
        /*000a*/ 	.short	(.L_9 - .L_8)
.L_8:
        /*000c*/ 	.word	0x00000000
        /*0010*/ 	.short	0x0009
        /*0012*/ 	.short	0x0228
        /*0014*/ 	.byte	0x00, 0xf0, 0x11, 0x00


	//----- nvinfo : EIATTR_KPARAM_INFO
	.align		4
.L_9:
        /*0018*/ 	.byte	0x04, 0x17
        /*001a*/ 	.short	(.L_11 - .L_10)
.L_10:
        /*001c*/ 	.word	0x00000000
        /*0020*/ 	.short	0x0008
        /*0022*/ 	.short	0x0220
        /*0024*/ 	.byte	0x00, 0xf0, 0x21, 0x00


	//----- nvinfo : EIATTR_KPARAM_INFO
	.align		4
.L_11:
        /*0028*/ 	.byte	0x04, 0x17
        /*002a*/ 	.short	(.L_13 - .L_12)
.L_12:
        /*002c*/ 	.word	0x00000000
        /*0030*/ 	.short	0x0007
        /*0032*/ 	.short	0x0218
        /*0034*/ 	.byte	0x00, 0xf0, 0x21, 0x00


	//----- nvinfo : EIATTR_KPARAM_INFO
	.align		4
.L_13:
        /*0038*/ 	.byte	0x04, 0x17
        /*003a*/ 	.short	(.L_15 - .L_14)
.L_14:
        /*003c*/ 	.word	0x00000000
        /*0040*/ 	.short	0x0006
        /*0042*/ 	.short	0x0210
        /*0044*/ 	.byte	0x00, 0xf0, 0x21, 0x00


	//----- nvinfo : EIATTR_KPARAM_INFO
	.align		4
.L_15:
        /*0048*/ 	.byte	0x04, 0x17
        /*004a*/ 	.short	(.L_17 - .L_16)
.L_16:
        /*004c*/ 	.word	0x00000000
        /*0050*/ 	.short	0x0005
        /*0052*/ 	.short	0x0208
        /*0054*/ 	.byte	0x00, 0xf0, 0x21, 0x00


	//----- nvinfo : EIATTR_KPARAM_INFO
	.align		4
.L_17:
        /*0058*/ 	.byte	0x04, 0x17
        /*005a*/ 	.short	(.L_19 - .L_18)
.L_18:
        /*005c*/ 	.word	0x00000000
        /*0060*/ 	.short	0x0004
        /*0062*/ 	.short	0x0200
        /*0064*/ 	.byte	0x00, 0xf0, 0x21, 0x00


	//----- nvinfo : EIATTR_KPARAM_INFO
	.align		4
.L_19:
        /*0068*/ 	.byte	0x04, 0x17
        /*006a*/ 	.short	(.L_21 - .L_20)
.L_20:
        /*006c*/ 	.word	0x00000000
        /*0070*/ 	.short	0x0003
        /*0072*/ 	.short	0x0180
        /*0074*/ 	.byte	0x00, 0xf0, 0x01, 0x02


	//----- nvinfo : EIATTR_KPARAM_INFO
	.align		4
.L_21:
        /*0078*/ 	.byte	0x04, 0x17
        /*007a*/ 	.short	(.L_23 - .L_22)
.L_22:
        /*007c*/ 	.word	0x00000000
        /*0080*/ 	.short	0x0002
        /*0082*/ 	.short	0x0100
        /*0084*/ 	.byte	0x00, 0xf0, 0x01, 0x02


	//----- nvinfo : EIATTR_KPARAM_INFO
	.align		4
.L_23:
        /*0088*/ 	.byte	0x04, 0x17
        /*008a*/ 	.short	(.L_25 - .L_24)
.L_24:
        /*008c*/ 	.word	0x00000000
        /*0090*/ 	.short	0x0001
        /*0092*/ 	.short	0x0080
        /*0094*/ 	.byte	0x00, 0xf0, 0x01, 0x02


	//----- nvinfo : EIATTR_KPARAM_INFO
	.align		4
.L_25:
        /*0098*/ 	.byte	0x04, 0x17
        /*009a*/ 	.short	(.L_27 - .L_26)
.L_26:
        /*009c*/ 	.word	0x00000000
        /*00a0*/ 	.short	0x0000
        /*00a2*/ 	.short	0x0000
        /*00a4*/ 	.byte	0x00, 0xf0, 0x01, 0x02


	//----- nvinfo : EIATTR_SPARSE_MMA_MASK
	.align		4
.L_27:
        /*00a8*/ 	.byte	0x03, 0x50
        /*00aa*/ 	.short	0x0000


	//----- nvinfo : EIATTR_MAXREG_COUNT
	.align		4
        /*00ac*/ 	.byte	0x03, 0x1b
        /*00ae*/ 	.short	0x00ff


	//----- nvinfo : EIATTR_NUM_BARRIERS
	.align		4
        /*00b0*/ 	.byte	0x02, 0x4c
        /*00b2*/ 	.byte	0x01
	.zero		1


	//----- nvinfo : EIATTR_INT_WARP_WIDE_INSTR_OFFSETS
	.align		4
        /*00b4*/ 	.byte	0x04, 0x31
        /*00b6*/ 	.short	(.L_29 - .L_28)


	//   ....[0]....
.L_28:
        /*00b8*/ 	.word	0x00000120


	//   ....[1]....
        /*00bc*/ 	.word	0x00000140


	//   ....[2]....
        /*00c0*/ 	.word	0x00000150


	//   ....[3]....
        /*00c4*/ 	.word	0x00000160


	//   ....[4]....
        /*00c8*/ 	.word	0x00000200


	//   ....[5]....
        /*00cc*/ 	.word	0x00000210


	//   ....[6]....
        /*00d0*/ 	.word	0x000002e0


	//   ....[7]....
        /*00d4*/ 	.word	0x00000670


	//   ....[8]....
        /*00d8*/ 	.word	0x00000680


	//   ....[9]....
        /*00dc*/ 	.word	0x00000770


	//   ....[10]....
        /*00e0*/ 	.word	0x00000780


	//   ....[11]....
        /*00e4*/ 	.word	0x00000850


	//   ....[12]....
        /*00e8*/ 	.word	0x00000860


	//   ....[13]....
        /*00ec*/ 	.word	0x00000930


	//   ....[14]....
        /*00f0*/ 	.word	0x00000940


	//   ....[15]....
        /*00f4*/ 	.word	0x00000a10


	//   ....[16]....
        /*00f8*/ 	.word	0x00000a20


	//   ....[17]....
        /*00fc*/ 	.word	0x00000af0


	//   ....[18]....
        /*0100*/ 	.word	0x00000b00


	//   ....[19]....
        /*0104*/ 	.word	0x00000bd0


	//   ....[20]....
        /*0108*/ 	.word	0x00000be0


	//   ....[21]....
        /*010c*/ 	.word	0x00000cb0


	//   ....[22]....
        /*0110*/ 	.word	0x00000cc0


	//   ....[23]....
        /*0114*/ 	.word	0x00000d90


	//   ....[24]....
        /*0118*/ 	.word	0x00000da0


	//   ....[25]....
        /*011c*/ 	.word	0x00000e70


	//   ....[26]....
        /*0120*/ 	.word	0x00000e80


	//   ....[27]....
        /*0124*/ 	.word	0x00000f50


	//   ....[28]....
        /*0128*/ 	.word	0x00000f60


	//   ....[29]....
        /*012c*/ 	.word	0x00001030


	//   ....[30]....
        /*0130*/ 	.word	0x00001040


	//   ....[31]....
        /*0134*/ 	.word	0x00001110


	//   ....[32]....
        /*0138*/ 	.word	0x00001120


	//   ....[33]....
        /*013c*/ 	.word	0x000011f0


	//   ....[34]....
        /*0140*/ 	.word	0x00001200


	//   ....[35]....
        /*0144*/ 	.word	0x000012d0


	//   ....[36]....
        /*0148*/ 	.word	0x000012e0


	//   ....[37]....
        /*014c*/ 	.word	0x000013b0


	//   ....[38]....
        /*0150*/ 	.word	0x000013c0


	//   ....[39]....
        /*0154*/ 	.word	0x00001490


	//   ....[40]....
        /*0158*/ 	.word	0x000014a0


	//   ....[41]....
        /*015c*/ 	.word	0x00001570


	//   ....[42]....
        /*0160*/ 	.word	0x00001580


	//   ....[43]....
        /*0164*/ 	.word	0x00001650


	//   ....[44]....
        /*0168*/ 	.word	0x00001660


	//   ....[45]....
        /*016c*/ 	.word	0x00001730


	//   ....[46]....
        /*0170*/ 	.word	0x00001740


	//   ....[47]....
        /*0174*/ 	.word	0x00001810


	//   ....[48]....
        /*0178*/ 	.word	0x00001820


	//   ....[49]....
        /*017c*/ 	.word	0x000018f0


	//   ....[50]....
        /*0180*/ 	.word	0x00001900


	//   ....[51]....
        /*0184*/ 	.word	0x000019d0


	//   ....[52]....
        /*0188*/ 	.word	0x000019e0


	//   ....[53]....
        /*018c*/ 	.word	0x00001ab0


	//   ....[54]....
        /*0190*/ 	.word	0x00001ac0


	//   ....[55]....
        /*0194*/ 	.word	0x00001c20


	//   ....[56]....
        /*0198*/ 	.word	0x00001c30


	//   ....[57]....
        /*019c*/ 	.word	0x00001dc0


	//   ....[58]....
        /*01a0*/ 	.word	0x00001dd0


	//   ....[59]....
        /*01a4*/ 	.word	0x00001f40


	//   ....[60]....
        /*01a8*/ 	.word	0x00001f50


	//   ....[61]....
        /*01ac*/ 	.word	0x00002850


	//   ....[62]....
        /*01b0*/ 	.word	0x00002860


	//   ....[63]....
        /*01b4*/ 	.word	0x000029e0


	//   ....[64]....
        /*01b8*/ 	.word	0x000029f0


	//   ....[65]....
        /*01bc*/ 	.word	0x00002b30


	//   ....[66]....
        /*01c0*/ 	.word	0x00002b40


	//   ....[67]....
        /*01c4*/ 	.word	0x00003180


	//   ....[68]....
        /*01c8*/ 	.word	0x000031c0


	//   ....[69]....
        /*01cc*/ 	.word	0x00003310


	//   ....[70]....
        /*01d0*/ 	.word	0x00003320


	//   ....[71]....
        /*01d4*/ 	.word	0x00003470


	//   ....[72]....
        /*01d8*/ 	.word	0x00003480


	//----- nvinfo : EIATTR_COOP_GROUP_MASK_REGIDS
	.align		4
.L_29:
        /*01dc*/ 	.byte	0x04, 0x29
        /*01de*/ 	.short	(.L_31 - .L_30)


	//   ....[0]....
.L_30:
        /*01e0*/ 	.word	0x050000ad


	//   ....[1]....
        /*01e4*/ 	.word	0x050000ae


	//   ....[2]....
        /*01e8*/ 	.word	0x05000097


	//   ....[3]....
        /*01ec*/ 	.word	0x05000094


	//   ....[4]....
        /*01f0*/ 	.word	0x050000ad


	//   ....[5]....
        /*01f4*/ 	.word	0x050000ad


	//   ....[6]....
        /*01f8*/ 	.word	0x050000ad


	//   ....[7]....
        /*01fc*/ 	.word	0x050000ad


	//----- nvinfo : EIATTR_COOP_GROUP_INSTR_OFFSETS
	.align		4
.L_31:
        /*0200*/ 	.byte	0x04, 0x28
        /*0202*/ 	.short	(.L_33 - .L_32)


	//   ....[0]....
.L_32:
        /*0204*/ 	.word	0x000036d0


	//   ....[1]....
        /*0208*/ 	.word	0x000036f0


	//   ....[2]....
        /*020c*/ 	.word	0x00003850


	//   ....[3]....
        /*0210*/ 	.word	0x00003870


	//   ....[4]....
        /*0214*/ 	.word	0x000059c0


	//   ....[5]....
        /*0218*/ 	.word	0x00005a60


	//   ....[6]....
        /*021c*/ 	.word	0x00005be0


	//   ....[7]....
        /*0220*/ 	.word	0x00005c50


	//----- nvinfo : EIATTR_VRC_CTA_INIT_COUNT
	.align		4
.L_33:
        /*0224*/ 	.byte	0x02, 0x4a
	.zero		1
	.zero		1


	//----- nvinfo : EIATTR_MBARRIER_INSTR_OFFSETS
	.align		4
        /*0228*/ 	.byte	0x04, 0x39
        /*022a*/ 	.short	(.L_35 - .L_34)


	//   ....[0]....
.L_34:
        /*022c*/ 	.word	0x000002c0
        /*0230*/ 	.word	0x000000ff
        /*0234*/ 	.word	0x00000000
        /*0238*/ 	.short	0x0100
        /*023a*/ 	.byte	0x08
	.zero		1


	//   ....[1]....
        /*023c*/ 	.word	0x000002f0
        /*0240*/ 	.word	0x000000ff
        /*0244*/ 	.word	0x00000008
        /*0248*/ 	.short	0x0100
        /*024a*/ 	.byte	0x08
	.zero		1


	//   ....[2]....
        /*024c*/ 	.word	0x00000320
        /*0250*/ 	.word	0x000000ff
        /*0254*/ 	.word	0x00000020
        /*0258*/ 	.short	0x0100
        /*025a*/ 	.byte	0x09
	.zero		1


	//   ....[3]....
        /*025c*/ 	.word	0x00000330
        /*0260*/ 	.word	0x000000ff
        /*0264*/ 	.word	0x00000028
        /*0268*/ 	.short	0x0100
        /*026a*/ 	.byte	0x09
	.zero		1


	//   ....[4]....
        /*026c*/ 	.word	0x00000360
        /*0270*/ 	.word	0x000000ff
        /*0274*/ 	.word	0x00000010
        /*0278*/ 	.short	0x0100
        /*027a*/ 	.byte	0x0a
	.zero		1


	//   ....[5]....
        /*027c*/ 	.word	0x00000370
        /*0280*/ 	.word	0x000000ff
        /*0284*/ 	.word	0x00000018
        /*0288*/ 	.short	0x0100
        /*028a*/ 	.byte	0x0a
	.zero		1


	//   ....[6]....
        /*028c*/ 	.word	0x00000610
        /*0290*/ 	.word	0x00000009
        /*0294*/ 	.word	0x00000028
        /*0298*/ 	.short	0x010a
        /*029a*/ 	.byte	0xff
	.zero		1


	//   ....[7]....
        /*029c*/ 	.word	0x00001b90
        /*02a0*/ 	.word	0x00000009
        /*02a4*/ 	.word	0x00000008
        /*02a8*/ 	.short	0x010a
        /*02aa*/ 	.byte	0xff
	.zero		1


	//   ....[8]....
        /*02ac*/ 	.word	0x000022a0
        /*02b0*/ 	.word	0x000000a4
        /*02b4*/ 	.word	0x00000020
        /*02b8*/ 	.short	0x010a
        /*02ba*/ 	.byte	0xff
	.zero		1


	//   ....[9]....
        /*02bc*/ 	.word	0x00002330
        /*02c0*/ 	.word	0x000000a4
        /*02c4*/ 	.word	0x00000020
        /*02c8*/ 	.short	0x010a
        /*02ca*/ 	.byte	0xff
	.zero		1


	//   ....[10]....
        /*02cc*/ 	.word	0x000025d0
        /*02d0*/ 	.word	0x000000a4
        /*02d4*/ 	.word	0x00000000
        /*02d8*/ 	.short	0x010a
        /*02da*/ 	.byte	0xff
	.zero		1


	//   ....[11]....
        /*02dc*/ 	.word	0x00002700
        /*02e0*/ 	.word	0x00000097
        /*02e4*/ 	.word	0x00000000
        /*02e8*/ 	.short	0x010a
        /*02ea*/ 	.byte	0xff
	.zero		1


	//   ....[12]....
        /*02ec*/ 	.word	0x000027a0
        /*02f0*/ 	.word	0x00000099
        /*02f4*/ 	.word	0x00000018
        /*02f8*/ 	.short	0x010a
        /*02fa*/ 	.byte	0xff
	.zero		1


	//   ....[13]....
        /*02fc*/ 	.word	0x00003030
        /*0300*/ 	.word	0x000000a4
        /*0304*/ 	.word	0x00000008
        /*0308*/ 	.short	0x0101
        /*030a*/ 	.byte	0xff
	.zero		1


	//   ....[14]....
        /*030c*/ 	.word	0x000030d0
        /*0310*/ 	.word	0x000000a4
        /*0314*/ 	.word	0x00000008
        /*0318*/ 	.short	0x010a
        /*031a*/ 	.byte	0xff
	.zero		1


	//   ....[15]....
        /*031c*/ 	.word	0x00003c40
        /*0320*/ 	.word	0x000000a4
        /*0324*/ 	.word	0x00000010
        /*0328*/ 	.short	0x010a
        /*032a*/ 	.byte	0xff
	.zero		1


	//   ....[16]....
        /*032c*/ 	.word	0x00003c60
        /*0330*/ 	.word	0x000000a4
        /*0334*/ 	.word	0x00000010
        /*0338*/ 	.short	0x010a
        /*033a*/ 	.byte	0xff
	.zero		1


	//   ....[17]....
        /*033c*/ 	.word	0x00003fc0
        /*0340*/ 	.word	0x000000a4
        /*0344*/ 	.word	0x00000000
        /*0348*/ 	.short	0x010a
        /*034a*/ 	.byte	0xff
	.zero		1


	//   ....[18]....
        /*034c*/ 	.word	0x00003ff0
        /*0350*/ 	.word	0x000000a4
        /*0354*/ 	.word	0x00000018
        /*0358*/ 	.short	0x0101
        /*035a*/ 	.byte	0xff
	.zero		1


	//   ....[19]....
        /*035c*/ 	.word	0x00005740
        /*0360*/ 	.word	0x00000009
        /*0364*/ 	.word	0x00000028
        /*0368*/ 	.short	0x010a
        /*036a*/ 	.byte	0xff
	.zero		1


	//   ....[20]....
        /*036c*/ 	.word	0x000057b0
        /*0370*/ 	.word	0x00000009
        /*0374*/ 	.word	0x00000008
        /*0378*/ 	.short	0x010a
        /*037a*/ 	.byte	0xff
	.zero		1


	//   ....[21]....
        /*037c*/ 	.word	0x00005800
        /*0380*/ 	.word	0x000000a4
        /*0384*/ 	.word	0x00000020
        /*0388*/ 	.short	0x010a
        /*038a*/ 	.byte	0xff
	.zero		1


	//   ....[22]....
        /*038c*/ 	.word	0x00005860
        /*0390*/ 	.word	0x00000097
        /*0394*/ 	.word	0x00000000
        /*0398*/ 	.short	0x010a
        /*039a*/ 	.byte	0xff
	.zero		1


	//   ....[23]....
        /*039c*/ 	.word	0x000058c0
        /*03a0*/ 	.word	0x00000099
        /*03a4*/ 	.word	0x00000018
        /*03a8*/ 	.short	0x010a
        /*03aa*/ 	.byte	0xff
	.zero		1


	//   ....[24]....
        /*03ac*/ 	.word	0x00005920
        /*03b0*/ 	.word	0x000000a4
        /*03b4*/ 	.word	0x00000008
        /*03b8*/ 	.short	0x010a
        /*03ba*/ 	.byte	0xff
	.zero		1


	//   ....[25]....
        /*03bc*/ 	.word	0x00005ca0
        /*03c0*/ 	.word	0x000000a4
        /*03c4*/ 	.word	0x00000010
        /*03c8*/ 	.short	0x010a
        /*03ca*/ 	.byte	0xff
	.zero		1


	//----- nvinfo : EIATTR_NUM_MBARRIERS
	.align		4
.L_35:
        /*03cc*/ 	.byte	0x03, 0x38
        /*03ce*/ 	.short	0x0006


	//----- nvinfo : EIATTR_EXIT_INSTR_OFFSETS
	.align		4
        /*03d0*/ 	.byte	0x04, 0x1c
        /*03d2*/ 	.short	(.L_37 - .L_36)


	//   ....[0]....
.L_36:
        /*03d4*/ 	.word	0x000004e0


	//   ....[1]....
        /*03d8*/ 	.word	0x00005710


	//----- nvinfo : EIATTR_REQNTID
	.align		4
.L_37:
        /*03dc*/ 	.byte	0x04, 0x10
        /*03de*/ 	.short	(.L_39 - .L_38)
.L_38:
        /*03e0*/ 	.word	0x00000020
        /*03e4*/ 	.word	0x00000001
        /*03e8*/ 	.word	0x00000001


	//----- nvinfo : EIATTR_CRS_STACK_SIZE
	.align		4
.L_39:
        /*03ec*/ 	.byte	0x04, 0x1e
        /*03ee*/ 	.short	(.L_41 - .L_40)
.L_40:
        /*03f0*/ 	.word	0x00000000


	//----- nvinfo : EIATTR_CBANK_PARAM_SIZE
	.align		4
.L_41:
        /*03f4*/ 	.byte	0x03, 0x19
        /*03f6*/ 	.short	0x022c


	//----- nvinfo : EIATTR_PARAM_CBANK
	.align		4
        /*03f8*/ 	.byte	0x04, 0x0a
        /*03fa*/ 	.short	(.L_43 - .L_42)
	.align		4
.L_42:
        /*03fc*/ 	.word	index@(.nv.constant0.kernel_cutlass_kernel_cudnnnative_sparse_attentionselectionNSA_select_attn_fwd_hmmaHopperSelectAttentionFwd_object_at__CopyAtom_ThrID10_TVLayoutSrc112801_TVLayoutDst112801_Valuetypef16_te_0)
        /*0400*/ 	.short	0x0380
        /*0402*/ 	.short	0x022c


	//----- nvinfo : EIATTR_SW_WAR
	.align		4
.L_43:
        /*0404*/ 	.byte	0x04, 0x36
        /*0406*/ 	.short	(.L_45 - .L_44)
.L_44:
        /*0408*/ 	.word	0x00000008
.L_45:


//--------------------- .nv.compat                --------------------------
	.section	.nv.compat,"",@"SHT_CUDA_COMPAT_INFO"
	.align	4
        /*0000*/ 	.byte	0x02, 0x02, 0x02, 0x00, 0x02, 0x05, 0x05, 0x00, 0x02, 0x03, 0x01, 0x00, 0x02, 0x06, 0x01, 0x00


//--------------------- .nv.callgraph             --------------------------
	.section	.nv.callgraph,"",@"SHT_CUDA_CALLGRAPH"
	.align	4
	.sectionentsize	8
	.align		4
        /*0000*/ 	.word	0x00000000
	.align		4
        /*0004*/ 	.word	0xffffffff
	.align		4
        /*0008*/ 	.word	0x00000000
	.align		4
        /*000c*/ 	.word	0xfffffffe
	.align		4
        /*0010*/ 	.word	0x00000000
	.align		4
        /*0014*/ 	.word	0xfffffffd
	.align		4
        /*0018*/ 	.word	0x00000000
	.align		4
        /*001c*/ 	.word	0xfffffffc


//--------------------- .text.kernel_cutlass_kernel_cudnnnative_sparse_attentionselectionNSA_select_attn_fwd_hmmaHopperSelectAttentionFwd_object_at__CopyAtom_ThrID10_TVLayoutSrc112801_TVLayoutDst112801_Valuetypef16_te_0 --------------------------
	.section	.text.kernel_cutlass_kernel_cudnnnative_sparse_attentionselectionNSA_select_attn_fwd_hmmaHopperSelectAttentionFwd_object_at__CopyAtom_ThrID10_TVLayoutSrc112801_TVLayoutDst112801_Valuetypef16_te_0,"ax",@progbits
	.align	128
        .global         kernel_cutlass_kernel_cudnnnative_sparse_attentionselectionNSA_select_attn_fwd_hmmaHopperSelectAttentionFwd_object_at__CopyAtom_ThrID10_TVLayoutSrc112801_TVLayoutDst112801_Valuetypef16_te_0
        .type           kernel_cutlass_kernel_cudnnnative_sparse_attentionselectionNSA_select_attn_fwd_hmmaHopperSelectAttentionFwd_object_at__CopyAtom_ThrID10_TVLayoutSrc112801_TVLayoutDst112801_Valuetypef16_te_0,@function
        .size           kernel_cutlass_kernel_cudnnnative_sparse_attentionselectionNSA_select_attn_fwd_hmmaHopperSelectAttentionFwd_object_at__CopyAtom_ThrID10_TVLayoutSrc112801_TVLayoutDst112801_Valuetypef16_te_0,(.L_x_96 - kernel_cutlass_kernel_cudnnnative_sparse_attentionselectionNSA_select_attn_fwd_hmmaHopperSelectAttentionFwd_object_at__CopyAtom_ThrID10_TVLayoutSrc112801_TVLayoutDst112801_Valuetypef16_te_0)
        .other          kernel_cutlass_kernel_cudnnnative_sparse_attentionselectionNSA_select_attn_fwd_hmmaHopperSelectAttentionFwd_object_at__CopyAtom_ThrID10_TVLayoutSrc112801_TVLayoutDst112801_Valuetypef16_te_0,@"STO_CUDA_ENTRY STV_DEFAULT"
kernel_cutlass_kernel_cudnnnative_sparse_attentionselectionNSA_select_attn_fwd_hmmaHopperSelectAttentionFwd_object_at__CopyAtom_ThrID10_TVLayoutSrc112801_TVLayoutDst112801_Valuetypef16_te_0:
.text.kernel_cutlass_kernel_cudnnnative_sparse_attentionselectionNSA_select_attn_fwd_hmmaHopperSelectAttentionFwd_object_at__CopyAtom_ThrID10_TVLayoutSrc112801_TVLayoutDst112801_Valuetypef16_te_0:
[----:B------:R-:W1:Y:S01]  /*0000*/  LDC R1, c[0x0][0x37c] ;  /* 0x0000df00ff017b82 */ /* 0x000e620000000800 */
[----:B------:R-:W2:Y:S07]  /*0010*/  S2R R0, SR_TID.X ;  /* 0x0000000000007919 */ /* 0x000eae0000002100 */
[----:B------:R-:W3:Y:S01]  /*0020*/  LDC.64 R4, c[0x0][0x590] ;  /* 0x00016400ff047b82 */ /* 0x000ee20000000a00 */
[----:B------:R-:W-:Y:S01]  /*0030*/  BSSY.RECONVERGENT B0, `(.L_x_0) ;  /* 0x000000e000007945 */ /* 0x000fe20003800200 */
[----:B------:R-:W4:Y:S01]  /*0040*/  S2R R3, SR_CTAID.Z ;  /* 0x0000000000037919 */ /* 0x000f220000002700 */
[----:B--2---:R-:W-:-:S04]  /*0050*/  SHF.R.U32.HI R184, RZ, 0x5, R0 ;  /* 0x00000005ffb87819 */ /* 0x004fc80000011600 */
[----:B------:R-:W-:-:S13]  /*0060*/  ISETP.NE.AND P2, PT, R184, RZ, PT ;  /* 0x000000ffb800720c */ /* 0x000fda0003f45270 */
[----:B-1--4-:R-:W-:Y:S05]  /*0070*/  @P2 BRA `(.L_x_1) ;  /* 0x0000000000242947 */ /* 0x012fea0003800000 */
[----:B------:R-:W1:Y:S02]  /*0080*/  LDCU.64 UR4, c[0x0][0x348] ;  /* 0x00006900ff0477ac */ /* 0x000e640008000a00 */
[----:B-1----:R-:W-:Y:S02]  /*0090*/  UIADD3 UR6, UP0, UPT, UR4, 0x80, URZ ;  /* 0x0000008004067890 */ /* 0x002fe4000ff1e0ff */
[----:B------:R1:W-:Y:S01]  /*00a0*/  UTMACCTL.PF [UR4] ;  /* 0x00000000040079b9 */ /* 0x0003e20008040000 */
[----:B------:R-:W-:Y:S02]  /*00b0*/  UIADD3 UR8, UP1, UPT, UR4, 0x180, URZ ;  /* 0x0000018004087890 */ /* 0x000fe4000ff3e0ff */
[----:B------:R-:W-:Y:S02]  /*00c0*/  UIADD3.X UR7, UPT, UPT, URZ, UR5, URZ, UP0, !UPT ;  /* 0x00000005ff077290 */ /* 0x000fe400087fe4ff */
[----:B------:R-:W-:-:S07]  /*00d0*/  UIADD3.X UR9, UPT, UPT, URZ, UR5, URZ, UP1, !UPT ;  /* 0x00000005ff097290 */ /* 0x000fce0008ffe4ff */
[----:B------:R1:W-:Y:S02]  /*00e0*/  UTMACCTL.PF [UR6] ;  /* 0x00000000060079b9 */ /* 0x0003e40008040000 */
[----:B------:R1:W-:Y:S02]  /*00f0*/  UTMACCTL.PF [UR8] ;  /* 0x00000000080079b9 */ /* 0x0003e40008040000 */
[----:B-1----:R-:W-:Y:S01]  /*0100*/  NOP ;  /* 0x0000000000007918 */ /* 0x002fe20000000000 */
.L_x_1:
[----:B------:R-:W-:Y:S05]  /*0110*/  BSYNC.RECONVERGENT B0 ;  /* 0x0000000000007941 */ /* 0x000fea0003800200 */
.L_x_0:
[----:B------:R-:W-:Y:S01]  /*0120*/  VOTEU.ALL UP3, P2 ;  /* 0x0000000000ff7886 */ /* 0x000fe20001060000 */
[----:B------:R-:W-:Y:S01]  /*0130*/  UMOV UR12, 0x1 ;  /* 0x00000001000c7882 */ /* 0x000fe20000000000 */
[----:B------:R-:W-:Y:S01]  /*0140*/  VOTEU.ALL UP2, P2 ;  /* 0x0000000000ff7886 */ /* 0x000fe20001040000 */
[----:B------:R-:W-:Y:S01]  /*0150*/  VOTEU.ALL UP1, P2 ;  /* 0x0000000000ff7886 */ /* 0x000fe20001020000 */
[----:B------:R-:W-:Y:S01]  /*0160*/  VOTEU.ALL UP0, P2 ;  /* 0x0000000000ff7886 */ /* 0x000fe20001000000 */
[----:B------:R-:W1:Y:S01]  /*0170*/  @!UP3 S2UR UR8, SR_CgaCtaId ;  /* 0x000000000008b9c3 */ /* 0x000e620000008800 */
[----:B------:R-:W-:Y:S01]  /*0180*/  @!UP3 UMOV UR4, 0x400 ;  /* 0x000004000004b882 */ /* 0x000fe20000000000 */
[----:B------:R-:W-:-:S04]  /*0190*/  @!UP3 UIADD3 UR14, UPT, UPT, -UR12, 0x100000, URZ ;  /* 0x001000000c0eb890 */ /* 0x000fc8000fffe1ff */
[----:B------:R-:W-:Y:S02]  /*01a0*/  @!UP3 USHF.L.U32 UR15, UR14, 0xb, URZ ;  /* 0x0000000b0e0fb899 */ /* 0x000fe400080006ff */
[----:B------:R-:W-:Y:S01]  /*01b0*/  @!UP3 USHF.L.U32 UR14, UR14, 0x1, URZ ;  /* 0x000000010e0eb899 */ /* 0x000fe200080006ff */
[----:B------:R-:W-:Y:S01]  /*01c0*/  @!UP3 UMOV UR10, 0x400 ;  /* 0x00000400000ab882 */ /* 0x000fe20000000000 */
[----:B------:R-:W-:-:S04]  /*01d0*/  @!UP3 UIADD3 UR16, UPT, UPT, -UR12, 0x100000, URZ ;  /* 0x001000000c10b890 */ /* 0x000fc8000fffe1ff */
[----:B------:R-:W-:Y:S02]  /*01e0*/  @!UP3 USHF.L.U32 UR17, UR16, 0xb, URZ ;  /* 0x0000000b1011b899 */ /* 0x000fe400080006ff */
[----:B------:R-:W-:Y:S01]  /*01f0*/  @!UP3 USHF.L.U32 UR16, UR16, 0x1, URZ ;  /* 0x000000011010b899 */ /* 0x000fe200080006ff */
[----:B------:R-:W-:Y:S01]  /*0200*/  VOTEU.ALL UP4, P2 ;  /* 0x0000000000ff7886 */ /* 0x000fe20001080000 */
[----:B------:R-:W-:Y:S01]  /*0210*/  VOTEU.ALL UP5, P2 ;  /* 0x0000000000ff7886 */ /* 0x000fe200010a0000 */
[----:B------:R-:W2:Y:S01]  /*0220*/  LDCU.64 UR6, c[0x0][0x358] ;  /* 0x00006b00ff0677ac */ /* 0x000ea20008000a00 */
[----:B------:R-:W4:Y:S01]  /*0230*/  @!UP3 S2UR UR5, SR_CgaCtaId ;  /* 0x000000000005b9c3 */ /* 0x000f220000008800 */
[----:B---3--:R-:W-:-:S07]  /*0240*/  IMAD.WIDE.U32 R4, R3, 0x4, R4 ;  /* 0x0000000403047825 */ /* 0x008fce00078e0004 */
[----:B------:R-:W3:Y:S01]  /*0250*/  @!UP3 S2UR UR11, SR_CgaCtaId ;  /* 0x00000000000bb9c3 */ /* 0x000ee20000008800 */
[----:B-1----:R-:W-:Y:S02]  /*0260*/  @!UP3 ULEA UR8, UR8, UR4, 0x18 ;  /* 0x000000040808b291 */ /* 0x002fe4000f8ec0ff */
[----:B----4-:R-:W-:Y:S02]  /*0270*/  @!UP3 ULEA UR9, UR5, UR4, 0x18 ;  /* 0x000000040509b291 */ /* 0x010fe4000f8ec0ff */
[----:B------:R-:W-:-:S04]  /*0280*/  @!UP3 UIADD3 UR4, UPT, UPT, -UR12, 0x100000, URZ ;  /* 0x001000000c04b890 */ /* 0x000fc8000fffe1ff */
[----:B------:R-:W-:Y:S02]  /*0290*/  @!UP3 USHF.L.U32 UR5, UR4, 0xb, URZ ;  /* 0x0000000b0405b899 */ /* 0x000fe400080006ff */
[----:B------:R-:W-:Y:S01]  /*02a0*/  @!UP3 USHF.L.U32 UR4, UR4, 0x1, URZ ;  /* 0x000000010404b899 */ /* 0x000fe200080006ff */
[----:B------:R-:W1:Y:S02]  /*02b0*/  FENCE.VIEW.ASYNC.S ;  /* 0x00000000000073c6 */ /* 0x000e640000000000 */
[----:B-1----:R1:W4:Y:S01]  /*02c0*/  @!UP2 SYNCS.EXCH.64 URZ, [UR8], UR14 ;  /* 0x0000000e08ffa5b2 */ /* 0x0023220008000100 */
[----:B---3--:R-:W-:Y:S01]  /*02d0*/  @!UP3 ULEA UR10, UR11, UR10, 0x18 ;  /* 0x0000000a0b0ab291 */ /* 0x008fe2000f8ec0ff */
[----:B------:R-:W-:Y:S01]  /*02e0*/  VOTEU.ALL UP3, P2 ;  /* 0x0000000000ff7886 */ /* 0x000fe20001060000 */
[----:B------:R1:W4:Y:S01]  /*02f0*/  @!UP1 SYNCS.EXCH.64 URZ, [UR8+0x8], UR14 ;  /* 0x0000080e08ff95b2 */ /* 0x0003220008000100 */
[----:B------:R-:W-:Y:S01]  /*0300*/  NOP ;  /* 0x0000000000007918 */ /* 0x000fe20000000000 */
[----:B----4-:R-:W-:Y:S06]  /*0310*/  BAR.SYNC.DEFER_BLOCKING 0x0 ;  /* 0x0000000000007b1d */ /* 0x010fec0000010000 */
[----:B------:R1:W3:Y:S01]  /*0320*/  @!UP0 SYNCS.EXCH.64 URZ, [UR9+0x20], UR16 ;  /* 0x0000201009ff85b2 */ /* 0x0002e20008000100 */
[----:B------:R1:W3:Y:S01]  /*0330*/  @!UP3 SYNCS.EXCH.64 URZ, [UR9+0x28], UR16 ;  /* 0x0000281009ffb5b2 */ /* 0x0002e20008000100 */
[----:B------:R-:W-:Y:S01]  /*0340*/  NOP ;  /* 0x0000000000007918 */ /* 0x000fe20000000000 */
[----:B---3--:R-:W-:Y:S06]  /*0350*/  BAR.SYNC.DEFER_BLOCKING 0x0 ;  /* 0x0000000000007b1d */ /* 0x008fec0000010000 */
[----:B------:R1:W3:Y:S01]  /*0360*/  @!UP4 SYNCS.EXCH.64 URZ, [UR10+0x10], UR4 ;  /* 0x000010040affc5b2 */ /* 0x0002e20008000100 */
[----:B------:R1:W3:Y:S01]  /*0370*/  @!UP5 SYNCS.EXCH.64 URZ, [UR10+0x18], UR4 ;  /* 0x000018040affd5b2 */ /* 0x0002e20008000100 */
[----:B------:R-:W-:Y:S01]  /*0380*/  NOP ;  /* 0x0000000000007918 */ /* 0x000fe20000000000 */
[----:B---3--:R-:W-:Y:S06]  /*0390*/  BAR.SYNC.DEFER_BLOCKING 0x0 ;  /* 0x0000000000007b1d */ /* 0x008fec0000010000 */
[----:B--2---:R-:W2:Y:S01]  /*03a0*/  LDG.E R2, desc[UR6][R4.64] ;  /* 0x0000000604027981 */ /* 0x004ea2000c1e1900 */
[----:B------:R-:W-:Y:S01]  /*03b0*/  ISETP.GT.U32.AND P0, PT, R0, 0xf, PT ;  /* 0x0000000f0000780c */ /* 0x000fe20003f04070 */
[----:B------:R-:W2:Y:S01]  /*03c0*/  S2UR UR12, SR_CTAID.X ;  /* 0x00000000000c79c3 */ /* 0x000ea20000002500 */
[----:B------:R-:W3:Y:S01]  /*03d0*/  S2R R9, SR_CTAID.Y ;  /* 0x0000000000097919 */ /* 0x000ee20000002600 */
[----:B------:R-:W4:Y:S10]  /*03e0*/  LDG.E R3, desc[UR6][R4.64+0x4] ;  /* 0x0000040604037981 */ /* 0x000f34000c1e1900 */
[----:B------:R-:W5:Y:S01]  /*03f0*/  @!P0 LDC.64 R6, c[0x0][0x598] ;  /* 0x00016600ff068b82 */ /* 0x000f620000000a00 */
[----:B---3--:R-:W-:-:S02]  /*0400*/  @!P0 IMAD R9, R9, 0x10, R0 ;  /* 0x0000001009098824 */ /* 0x008fc400078e0200 */
[----:B--2---:R-:W-:-:S04]  /*0410*/  @!P0 VIADD R8, R2, UR12 ;  /* 0x0000000c02088c36 */ /* 0x004fc80008000000 */
[----:B------:R-:W-:-:S04]  /*0420*/  @!P0 IMAD R9, R8, 0x40, R9 ;  /* 0x0000004008098824 */ /* 0x000fc800078e0209 */
[----:B-----5:R-:W-:-:S06]  /*0430*/  @!P0 IMAD.WIDE R6, R9, 0x4, R6 ;  /* 0x0000000409068825 */ /* 0x020fcc00078e0206 */
[----:B------:R-:W2:Y:S01]  /*0440*/  @!P0 LDG.E R6, desc[UR6][R6.64] ;  /* 0x0000000606068981 */ /* 0x000ea2000c1e1900 */
[----:B------:R-:W3:Y:S01]  /*0450*/  @!P0 S2R R9, SR_CgaCtaId ;  /* 0x0000000000098919 */ /* 0x000ee20000008800 */
[----:B------:R-:W-:Y:S01]  /*0460*/  @!P0 MOV R8, 0x400 ;  /* 0x0000040000088802 */ /* 0x000fe20000000f00 */
[----:B----4-:R-:W-:-:S05]  /*0470*/  IMAD.IADD R3, R3, 0x1, -R2 ;  /* 0x0000000103037824 */ /* 0x010fca00078e0a02 */
[----:B------:R-:W-:Y:S02]  /*0480*/  ISETP.LE.AND P1, PT, R3, UR12, PT ;  /* 0x0000000c03007c0c */ /* 0x000fe4000bf23270 */
[----:B---3--:R-:W-:-:S05]  /*0490*/  @!P0 LEA R9, R9, R8, 0x18 ;  /* 0x0000000809098211 */ /* 0x008fca00078ec0ff */
[----:B------:R-:W-:Y:S01]  /*04a0*/  @!P0 IMAD R3, R0, 0x4, R9 ;  /* 0x0000000400038824 */ /* 0x000fe200078e0209 */
[----:B------:R-:W3:Y:S04]  /*04b0*/  S2UR UR13, SR_CTAID.Y ;  /* 0x00000000000d79c3 */ /* 0x000ee80000002600 */
[----:B--2---:R1:W-:Y:S04]  /*04c0*/  @!P0 STS [R3+0x4880], R6 ;  /* 0x0048800603008388 */ /* 0x0043e80000000800 */
[----:B------:R-:W-:Y:S06]  /*04d0*/  BAR.SYNC.DEFER_BLOCKING 0x0 ;  /* 0x0000000000007b1d */ /* 0x000fec0000010000 */
[----:B-1-3--:R-:W-:Y:S05]  /*04e0*/  @P1 EXIT ;  /* 0x000000000000194d */ /* 0x00afea0003800000 */
[----:B------:R-:W-:Y:S01]  /*04f0*/  R2UR UR8, R2 ;  /* 0x00000000020872ca */ /* 0x000fe200000e0000 */
[----:B------:R-:W1:-:S12]  /*0500*/  LDCU.64 UR4, c[0x0][0x5a0] ;  /* 0x0000b400ff0477ac */ /* 0x000e580008000a00 */
[----:B------:R-:W-:-:S04]  /*0510*/  UIADD3 UR12, UPT, UPT, UR8, UR12, URZ ;  /* 0x0000000c080c7290 */ /* 0x000fc8000fffe0ff */
[----:B------:R-:W-:-:S04]  /*0520*/  ULEA UR8, UR12, UR13, 0x2 ;  /* 0x0000000d0c087291 */ /* 0x000fc8000f8e10ff */
[----:B-1----:R-:W-:-:S06]  /*0530*/  UIMAD.WIDE UR4, UR8, 0x4, UR4 ;  /* 0x00000004080478a5 */ /* 0x002fcc000f8e0204 */
[----:B------:R-:W-:Y:S02]  /*0540*/  IMAD.U32 R4, RZ, RZ, UR4 ;  /* 0x00000004ff047e24 */ /* 0x000fe4000f8e00ff */
[----:B------:R-:W-:Y:S01]  /*0550*/  IMAD.U32 R5, RZ, RZ, UR5 ;  /* 0x00000005ff057e24 */ /* 0x000fe2000f8e00ff */
[----:B------:R-:W-:Y:S02]  /*0560*/  BSSY B0, `(.L_x_2) ;  /* 0x00001b1000007945 */ /* 0x000fe40003800000 */
[----:B------:R-:W1:Y:S02]  /*0570*/  LDCU UR4, c[0x0][0x5a8] ;  /* 0x0000b500ff0477ac */ /* 0x000e640008000800 */
[----:B------:R2:W5:Y:S01]  /*0580*/  LDG.E R3, desc[UR6][R4.64] ;  /* 0x0000000604037981 */ /* 0x000562000c1e1900 */
[----:B------:R-:W-:Y:S01]  /*0590*/  LOP3.LUT R67, R0, 0xf, RZ, 0xc0, !PT ;  /* 0x0000000f00437812 */ /* 0x000fe200078ec0ff */
[----:B------:R-:W-:Y:S02]  /*05a0*/  IMAD.MOV.U32 R160, RZ, RZ, 0x1 ;  /* 0x00000001ffa07424 */ /* 0x000fe400078e00ff */
[----:B------:R-:W-:Y:S01]  /*05b0*/  IMAD.MOV.U32 R162, RZ, RZ, RZ ;  /* 0x000000ffffa27224 */ /* 0x000fe200078e00ff */
[----:B------:R-:W-:Y:S06]  /*05c0*/  @P2 BRA `(.L_x_3) ;  /* 0x0000001800a82947 */ /* 0x000fec0003800000 */
[----:B--2---:R-:W2:Y:S01]  /*05d0*/  S2R R5, SR_CgaCtaId ;  /* 0x0000000000057919 */ /* 0x004ea20000008800 */
[----:B------:R-:W-:Y:S01]  /*05e0*/  MOV R4, 0x400 ;  /* 0x0000040000047802 */ /* 0x000fe20000000f00 */
[----:B------:R-:W-:-:S03]  /*05f0*/  IMAD.MOV.U32 R6, RZ, RZ, -0x80000000 ;  /* 0x80000000ff067424 */ /* 0x000fc600078e00ff */
[----:B--2---:R-:W-:-:S04]  /*0600*/  LEA R9, R5, R4, 0x18 ;  /* 0x0000000405097211 */ /* 0x004fc800078ec0ff */
[----:B------:R-:W2:Y:S02]  /*0610*/  SYNCS.PHASECHK.TRANS64.TRYWAIT P0, [R9+URZ+0x28], R6 ;  /* 0x00002806090075a7 */ /* 0x000ea400080011ff */
[----:B--2---:R-:W-:Y:S05]  /*0620*/  @!P0 BRA `(.L_x_4) ;  /* 0x00000050003c8947 */ /* 0x004fea0003800000 */
.L_x_81:
[----:B------:R-:W-:Y:S02]  /*0630*/  ELECT P1, URZ, PT ;  /* 0x0000000000ff782f */ /* 0x000fe40003820000 */
[----:B------:R-:W-:Y:S02]  /*0640*/  R2UR UR5, R9 ;  /* 0x00000000090572ca */ /* 0x000fe400000e0000 */
[----:B------:R-:W-:-:S09]  /*0650*/  ELECT P0, URZ, PT ;  /* 0x0000000000ff782f */ /* 0x000fd20003800000 */
[----:B------:R-:W-:-:S04]  /*0660*/  @P1 IMAD.MOV.U32 R4, RZ, RZ, 0x1800 ;  /* 0x00001800ff041424 */ /* 0x000fc800078e00ff */
[----:B------:R-:W-:Y:S01]  /*0670*/  VOTEU.ANY UP0, P0 ;  /* 0x0000000000ff7886 */ /* 0x000fe20000000100 */
[----:B------:R-:W-:Y:S01]  /*0680*/  VOTEU.ANY UP1, P0 ;  /* 0x0000000000ff7886 */ /* 0x000fe20000020100 */
[----:B------:R3:W-:Y:S01]  /*0690*/  @P1 SYNCS.ARRIVE.TRANS64 RZ, [R9+URZ+0x20], R4 ;  /* 0x0000200409ff19a7 */ /* 0x0007e200080000ff */
[----:B------:R-:W-:Y:S02]  /*06a0*/  PLOP3.LUT P1, PT, PT, PT, PT, 0x8, 0x80 ;  /* 0x000000000080781c */ /* 0x000fe40003f2e170 */
[----:B------:R-:W4:Y:S01]  /*06b0*/  @UP0 LDCU.64 UR14, c[0x0][0x348] ;  /* 0x00006900ff0e07ac */ /* 0x000f220008000a00 */
[----:B------:R-:W-:Y:S02]  /*06c0*/  @UP0 UIADD3 UR8, UPT, UPT, UR5, 0x80, URZ ;  /* 0x0000008005080890 */ /* 0x000fe4000fffe0ff */
[----:B------:R-:W-:Y:S01]  /*06d0*/  @UP0 UIADD3 UR9, UPT, UPT, UR5, 0x20, URZ ;  /* 0x0000002005090890 */ /* 0x000fe2000fffe0ff */
[----:B------:R-:W-:Y:S01]  /*06e0*/  @UP0 UMOV UR10, URZ ;  /* 0x000000ff000a0c82 */ /* 0x000fe20008000000 */
[----:B------:R-:W-:-:S10]  /*06f0*/  @UP0 UMOV UR11, URZ ;  /* 0x000000ff000b0c82 */ /* 0x000fd40008000000 */
.L_x_5:
[----:B------:R-:W-:Y:S01]  /*0700*/  @P0 ELECT P1, URZ, PT ;  /* 0x0000000000ff082f */ /* 0x000fe20003820000 */
[----:B----4-:R4:W-:-:S12]  /*0710*/  @UP1 UTMALDG.4D [UR8], [UR14], desc[URZ] ;  /* 0x0000ff080e0015b4 */ /* 0x0109d80008019000 */
[----:B------:R-:W-:Y:S02]  /*0720*/  @P1 PLOP3.LUT P0, PT, P1, PT, PT, 0x8, 0x80 ;  /* 0x000000000080181c */ /* 0x000fe40000f0e170 */
[----:B------:R-:W-:-:S11]  /*0730*/  PLOP3.LUT P1, PT, PT, PT, PT, 0x8, 0x80 ;  /* 0x000000000080781c */ /* 0x000fd60003f2e170 */
[----:B----4-:R-:W-:Y:S05]  /*0740*/  @P0 BRA.U.ANY `(.L_x_5) ;  /* 0xfffffffd00ec0947 */ /* 0x010fea000393ffff */
[----:B------:R-:W-:Y:S02]  /*0750*/  ELECT P0, URZ, PT ;  /* 0x0000000000ff782f */ /* 0x000fe40003800000 */
[----:B------:R-:W-:-:S11]  /*0760*/  PLOP3.LUT P1, PT, PT, PT, PT, 0x8, 0x80 ;  /* 0x000000000080781c */ /* 0x000fd60003f2e170 */
[----:B------:R-:W-:Y:S01]  /*0770*/  VOTEU.ANY UP0, P0 ;  /* 0x0000000000ff7886 */ /* 0x000fe20000000100 */
[----:B------:R-:W-:-:S04]  /*0780*/  VOTEU.ANY UP1, P0 ;  /* 0x0000000000ff7886 */ /* 0x000fc80000020100 */
[----:B------:R-:W4:Y:S01]  /*0790*/  @UP0 LDCU.64 UR14, c[0x0][0x348] ;  /* 0x00006900ff0e07ac */ /* 0x000f220008000a00 */
[----:B------:R-:W-:Y:S02]  /*07a0*/  @UP0 UIADD3 UR8, UPT, UPT, UR5, 0x180, URZ ;  /* 0x0000018005080890 */ /* 0x000fe4000fffe0ff */
[----:B------:R-:W-:Y:S01]  /*07b0*/  @UP0 UIADD3 UR9, UPT, UPT, UR5, 0x20, URZ ;  /* 0x0000002005090890 */ /* 0x000fe2000fffe0ff */
[----:B------:R-:W-:Y:S01]  /*07c0*/  @UP0 UMOV UR10, 0x8 ;  /* 0x00000008000a0882 */ /* 0x000fe20000000000 */
[----:B------:R-:W-:-:S10]  /*07d0*/  @UP0 UMOV UR11, URZ ;  /* 0x000000ff000b0c82 */ /* 0x000fd40008000000 */
.L_x_6:
        /* <DEDUP_REMOVED lines=14> */
.L_x_7:
        /* <DEDUP_REMOVED lines=14> */
.L_x_8:
        /* <DEDUP_REMOVED lines=14> */
.L_x_9:
        /* <DEDUP_REMOVED lines=14> */
.L_x_10:
        /* <DEDUP_REMOVED lines=14> */
.L_x_11:
        /* <DEDUP_REMOVED lines=14> */
.L_x_12:
        /* <DEDUP_REMOVED lines=14> */
.L_x_13:
        /* <DEDUP_REMOVED lines=14> */
.L_x_14:
        /* <DEDUP_REMOVED lines=14> */
.L_x_15:
        /* <DEDUP_REMOVED lines=14> */
.L_x_16:
        /* <DEDUP_REMOVED lines=14> */
.L_x_17:
        /* <DEDUP_REMOVED lines=14> */
.L_x_18:
        /* <DEDUP_REMOVED lines=14> */
.L_x_19:
        /* <DEDUP_REMOVED lines=14> */
.L_x_20:
        /* <DEDUP_REMOVED lines=14> */
.L_x_21:
        /* <DEDUP_REMOVED lines=14> */
.L_x_22:
        /* <DEDUP_REMOVED lines=14> */
.L_x_23:
        /* <DEDUP_REMOVED lines=14> */
.L_x_24:
        /* <DEDUP_REMOVED lines=14> */
.L_x_25:
        /* <DEDUP_REMOVED lines=14> */
.L_x_26:
        /* <DEDUP_REMOVED lines=14> */
.L_x_27:
        /* <DEDUP_REMOVED lines=14> */
.L_x_28:
[----:B------:R-:W-:Y:S01]  /*1b20*/  @P0 ELECT P1, URZ, PT ;  /* 0x0000000000ff082f */ /* 0x000fe20003820000 */
[----:B----4-:R4:W-:-:S12]  /*1b30*/  @UP1 UTMALDG.4D [UR8], [UR14], desc[URZ] ;  /* 0x0000ff080e0015b4 */ /* 0x0109d80008019000 */
[----:B------:R-:W-:Y:S02]  /*1b40*/  @P1 PLOP3.LUT P0, PT, P1, PT, PT, 0x8, 0x80 ;  /* 0x000000000080181c */ /* 0x000fe40000f0e170 */
[----:B------:R-:W-:-:S11]  /*1b50*/  PLOP3.LUT P1, PT, PT, PT, PT, 0x8, 0x80 ;  /* 0x000000000080781c */ /* 0x000fd60003f2e170 */
[----:B----4-:R-:W-:Y:S05]  /*1b60*/  @P0 BRA.U.ANY `(.L_x_28) ;  /* 0xfffffffd00ec0947 */ /* 0x010fea000393ffff */
[----:B-----5:R-:W-:-:S13]  /*1b70*/  ISETP.GE.AND P0, PT, R3, 0x1, PT ;  /* 0x000000010300780c */ /* 0x020fda0003f06270 */
[----:B------:R-:W-:Y:S05]  /*1b80*/  @!P0 BRA `(.L_x_3) ;  /* 0x0000000400388947 */ /* 0x000fea0003800000 */
[----:B------:R-:W4:Y:S02]  /*1b90*/  SYNCS.PHASECHK.TRANS64.TRYWAIT P0, [R9+URZ+0x8], R6 ;  /* 0x00000806090075a7 */ /* 0x000f2400080011ff */
[----:B----4-:R-:W-:Y:S05]  /*1ba0*/  @!P0 BRA `(.L_x_29) ;  /* 0x0000003800f88947 */ /* 0x010fea0003800000 */
.L_x_82:
[----:B------:R-:W-:Y:S01]  /*1bb0*/  ELECT P0, URZ, PT ;  /* 0x0000000000ff782f */ /* 0x000fe20003800000 */
[----:B------:R-:W-:Y:S01]  /*1bc0*/  IMAD R6, R3, 0x4, R9 ;  /* 0x0000000403067824 */ /* 0x000fe200078e0209 */
[----:B------:R-:W-:Y:S02]  /*1bd0*/  ELECT P1, URZ, PT ;  /* 0x0000000000ff782f */ /* 0x000fe40003820000 */
[----:B------:R-:W-:-:S09]  /*1be0*/  R2UR UR5, R9 ;  /* 0x00000000090572ca */ /* 0x000fd200000e0000 */
[----:B--23--:R-:W2:Y:S01]  /*1bf0*/  @P0 LDC.64 R4, c[0x0][0x348] ;  /* 0x0000d200ff040b82 */ /* 0x00cea20000000a00 */
[----:B------:R-:W-:Y:S01]  /*1c00*/  @P0 R2UR UR17, R9 ;  /* 0x00000000091102ca */ /* 0x000fe200000e0000 */
[----:B------:R-:W-:Y:S01]  /*1c10*/  @P1 IMAD.MOV.U32 R8, RZ, RZ, 0x1800 ;  /* 0x00001800ff081424 */ /* 0x000fe200078e00ff */
[----:B------:R-:W-:Y:S01]  /*1c20*/  VOTEU.ANY UP0, P0 ;  /* 0x0000000000ff7886 */ /* 0x000fe20000000100 */
[----:B------:R-:W-:Y:S02]  /*1c30*/  VOTEU.ANY UP1, P0 ;  /* 0x0000000000ff7886 */ /* 0x000fe40000020100 */
[----:B------:R3:W-:Y:S01]  /*1c40*/  @P1 SYNCS.ARRIVE.TRANS64 RZ, [R9+URZ], R8 ;  /* 0x0000000809ff19a7 */ /* 0x0007e200080000ff */
[----:B------:R-:W4:Y:S01]  /*1c50*/  LDS R7, [R6+0x487c] ;  /* 0x00487c0006077984 */ /* 0x000f220000000800 */
[----:B------:R-:W-:Y:S01]  /*1c60*/  @UP0 UIADD3 UR16, UPT, UPT, UR5, 0x1880, URZ ;  /* 0x0000188005100890 */ /* 0x000fe2000fffe0ff */
[----:B------:R-:W-:Y:S01]  /*1c70*/  @UP0 UMOV UR18, URZ ;  /* 0x000000ff00120c82 */ /* 0x000fe20008000000 */
[----:B--2---:R-:W-:-:S04]  /*1c80*/  @P0 IADD3 R4, P1, PT, R4, 0x80, RZ ;  /* 0x0000008004040810 */ /* 0x004fc80007f3e0ff */
[----:B------:R-:W-:Y:S01]  /*1c90*/  @P0 R2UR UR8, R4 ;  /* 0x00000000040802ca */ /* 0x000fe200000e0000 */
[----:B------:R-:W-:Y:S01]  /*1ca0*/  @P0 IMAD.X R5, RZ, RZ, R5, P1 ;  /* 0x000000ffff050224 */ /* 0x000fe200008e0605 */
[----:B------:R-:W-:-:S04]  /*1cb0*/  PLOP3.LUT P1, PT, PT, PT, PT, 0x8, 0x80 ;  /* 0x000000000080781c */ /* 0x000fc80003f2e170 */
[----:B------:R-:W-:-:S07]  /*1cc0*/  @P0 R2UR UR9, R5 ;  /* 0x00000000050902ca */ /* 0x000fce00000e0000 */
[----:B------:R-:W-:-:S05]  /*1cd0*/  IMAD.U32 R4, RZ, RZ, UR8 ;  /* 0x00000008ff047e24 */ /* 0x000fca000f8e00ff */
[----:B------:R-:W-:Y:S01]  /*1ce0*/  @P0 R2UR UR8, R4 ;  /* 0x00000000040802ca */ /* 0x000fe200000e0000 */
[----:B------:R-:W-:Y:S02]  /*1cf0*/  IMAD.U32 R5, RZ, RZ, UR9 ;  /* 0x00000009ff057e24 */ /* 0x000fe4000f8e00ff */
[----:B----4-:R-:W-:-:S03]  /*1d00*/  IMAD R7, R7, 0x10, R2 ;  /* 0x0000001007077824 */ /* 0x010fc600078e0202 */
[----:B------:R-:W-:Y:S02]  /*1d10*/  @P0 R2UR UR9, R5 ;  /* 0x00000000050902ca */ /* 0x000fe400000e0000 */
[----:B---3--:R-:W-:-:S15]  /*1d20*/  R2UR UR19, R7 ;  /* 0x00000000071372ca */ /* 0x008fde00000e0000 */
.L_x_30:
[----:B------:R-:W-:Y:S01]  /*1d30*/  @P0 ELECT P1, URZ, PT ;  /* 0x0000000000ff082f */ /* 0x000fe20003820000 */
[----:B------:R-:W-:Y:S02]  /*1d40*/  UMOV UR20, UR13 ;  /* 0x0000000d00147c82 */ /* 0x000fe40008000000 */
[----:B------:R2:W-:Y:S10]  /*1d50*/  @UP1 UTMALDG.3D [UR16], [UR8], desc[URZ] ;  /* 0x0000ff10080015b4 */ /* 0x0005f40008011000 */
[----:B------:R-:W-:-:S02]  /*1d60*/  @P1 PLOP3.LUT P0, PT, P1, PT, PT, 0x8, 0x80 ;  /* 0x000000000080181c */ /* 0x000fc40000f0e170 */
[----:B------:R-:W-:-:S11]  /*1d70*/  PLOP3.LUT P1, PT, PT, PT, PT, 0x8, 0x80 ;  /* 0x000000000080781c */ /* 0x000fd60003f2e170 */
[----:B--2---:R-:W-:Y:S05]  /*1d80*/  @P0 BRA.U.ANY `(.L_x_30) ;  /* 0xfffffffd00e80947 */ /* 0x004fea000393ffff */
[----:B------:R-:W-:-:S13]  /*1d90*/  ELECT P0, URZ, PT ;  /* 0x0000000000ff782f */ /* 0x000fda0003800000 */
[----:B------:R-:W2:Y:S01]  /*1da0*/  @P0 LDC.64 R4, c[0x0][0x348] ;  /* 0x0000d200ff040b82 */ /* 0x000ea20000000a00 */
[----:B------:R-:W-:Y:S01]  /*1db0*/  @P0 R2UR UR17, R9 ;  /* 0x00000000091102ca */ /* 0x000fe200000e0000 */
[----:B------:R-:W-:Y:S01]  /*1dc0*/  VOTEU.ANY UP0, P0 ;  /* 0x0000000000ff7886 */ /* 0x000fe20000000100 */
[----:B------:R-:W-:-:S04]  /*1dd0*/  VOTEU.ANY UP1, P0 ;  /* 0x0000000000ff7886 */ /* 0x000fc80000020100 */
[----:B------:R-:W-:Y:S01]  /*1de0*/  @UP0 UIADD3 UR16, UPT, UPT, UR5, 0x2080, URZ ;  /* 0x0000208005100890 */ /* 0x000fe2000fffe0ff */
[----:B------:R-:W-:Y:S01]  /*1df0*/  @UP0 UMOV UR18, 0x40 ;  /* 0x0000004000120882 */ /* 0x000fe20000000000 */
[----:B--2---:R-:W-:-:S04]  /*1e00*/  @P0 IADD3 R6, P1, PT, R4, 0x80, RZ ;  /* 0x0000008004060810 */ /* 0x004fc80007f3e0ff */
[----:B------:R-:W-:Y:S01]  /*1e10*/  @P0 R2UR UR8, R6 ;  /* 0x00000000060802ca */ /* 0x000fe200000e0000 */
[----:B------:R-:W-:Y:S01]  /*1e20*/  @P0 IMAD.X R4, RZ, RZ, R5, P1 ;  /* 0x000000ffff040224 */ /* 0x000fe200008e0605 */
[----:B------:R-:W-:-:S04]  /*1e30*/  PLOP3.LUT P1, PT, PT, PT, PT, 0x8, 0x80 ;  /* 0x000000000080781c */ /* 0x000fc80003f2e170 */
[----:B------:R-:W-:-:S07]  /*1e40*/  @P0 R2UR UR9, R4 ;  /* 0x00000000040902ca */ /* 0x000fce00000e0000 */
[----:B------:R-:W-:-:S05]  /*1e50*/  IMAD.U32 R4, RZ, RZ, UR8 ;  /* 0x00000008ff047e24 */ /* 0x000fca000f8e00ff */
[----:B------:R-:W-:Y:S01]  /*1e60*/  @P0 R2UR UR8, R4 ;  /* 0x00000000040802ca */ /* 0x000fe200000e0000 */
[----:B------:R-:W-:-:S05]  /*1e70*/  IMAD.U32 R5, RZ, RZ, UR9 ;  /* 0x00000009ff057e24 */ /* 0x000fca000f8e00ff */
[----:B------:R-:W-:-:S15]  /*1e80*/  @P0 R2UR UR9, R5 ;  /* 0x00000000050902ca */ /* 0x000fde00000e0000 */
.L_x_31:
[----:B------:R-:W-:Y:S01]  /*1e90*/  @P0 ELECT P1, URZ, PT ;  /* 0x0000000000ff082f */ /* 0x000fe20003820000 */
[----:B------:R-:W-:Y:S02]  /*1ea0*/  UMOV UR20, UR13 ;  /* 0x0000000d00147c82 */ /* 0x000fe40008000000 */
[----:B------:R2:W-:Y:S10]  /*1eb0*/  @UP1 UTMALDG.3D [UR16], [UR8], desc[URZ] ;  /* 0x0000ff10080015b4 */ /* 0x0005f40008011000 */
[----:B------:R-:W-:-:S02]  /*1ec0*/  @P1 PLOP3.LUT P0, PT, P1, PT, PT, 0x8, 0x80 ;  /* 0x000000000080181c */ /* 0x000fc40000f0e170 */
[----:B------:R-:W-:-:S11]  /*1ed0*/  PLOP3.LUT P1, PT, PT, PT, PT, 0x8, 0x80 ;  /* 0x000000000080781c */ /* 0x000fd60003f2e170 */
[----:B--2---:R-:W-:Y:S05]  /*1ee0*/  @P0 BRA.U.ANY `(.L_x_31) ;  /* 0xfffffffd00e80947 */ /* 0x004fea000393ffff */
[----:B------:R-:W-:Y:S01]  /*1ef0*/  ELECT P0, URZ, PT ;  /* 0x0000000000ff782f */ /* 0x000fe20003800000 */
[----:B------:R-:W-:Y:S02]  /*1f00*/  IMAD.MOV.U32 R160, RZ, RZ, RZ ;  /* 0x000000ffffa07224 */ /* 0x000fe400078e00ff */
[----:B------:R-:W-:-:S10]  /*1f10*/  IMAD.MOV.U32 R162, RZ, RZ, 0x1 ;  /* 0x00000001ffa27424 */ /* 0x000fd400078e00ff */
        /* <DEDUP_REMOVED lines=15> */
.L_x_32:
[----:B------:R-:W-:Y:S01]  /*2010*/  @P0 ELECT P1, URZ, PT ;  /* 0x0000000000ff082f */ /* 0x000fe20003820000 */
[----:B------:R-:W-:Y:S02]  /*2020*/  UMOV UR20, UR13 ;  /* 0x0000000d00147c82 */ /* 0x000fe40008000000 */
[----:B------:R4:W-:Y:S10]  /*2030*/  @UP1 UTMALDG.3D [UR16], [UR8], desc[URZ] ;  /* 0x0000ff10080015b4 */ /* 0x0009f40008011000 */
[----:B------:R-:W-:-:S02]  /*2040*/  @P1 PLOP3.LUT P0, PT, P1, PT, PT, 0x8, 0x80 ;  /* 0x000000000080181c */ /* 0x000fc40000f0e170 */
[----:B------:R-:W-:-:S11]  /*2050*/  PLOP3.LUT P1, PT, PT, PT, PT, 0x8, 0x80 ;  /* 0x000000000080781c */ /* 0x000fd60003f2e170 */
[----:B----4-:R-:W-:Y:S05]  /*2060*/  @P0 BRA.U.ANY `(.L_x_32) ;  /* 0xfffffffd00e80947 */ /* 0x010fea000393ffff */
.L_x_3:
[----:B-1----:R-:W-:Y:S05]  /*2070*/  BSYNC B0 ;  /* 0x0000000000007941 */ /* 0x002fea0003800000 */
.L_x_2:
[----:B------:R-:W1:Y:S01]  /*2080*/  S2UR UR8, SR_CgaCtaId ;  /* 0x00000000000879c3 */ /* 0x000e620000008800 */
[----:B------:R-:W-:Y:S01]  /*2090*/  UMOV UR5, 0x400 ;  /* 0x0000040000057882 */ /* 0x000fe20000000000 */
[----:B-----5:R-:W-:Y:S01]  /*20a0*/  ISETP.GE.AND P1, PT, R3, 0x1, PT ;  /* 0x000000010300780c */ /* 0x020fe20003f26270 */
[----:B------:R-:W-:Y:S01]  /*20b0*/  IMAD.MOV.U32 R161, RZ, RZ, RZ ;  /* 0x000000ffffa17224 */ /* 0x000fe200078e00ff */
[----:B------:R-:W-:Y:S01]  /*20c0*/  PLOP3.LUT P0, PT, PT, PT, PT, 0x80, 0x8 ;  /* 0x000000000008781c */ /* 0x000fe20003f0f070 */
[----:B------:R-:W-:Y:S01]  /*20d0*/  IMAD.MOV.U32 R163, RZ, RZ, -0x800000 ;  /* 0xff800000ffa37424 */ /* 0x000fe200078e00ff */
[----:B--23--:R-:W-:Y:S02]  /*20e0*/  CS2R R4, SRZ ;  /* 0x0000000000047805 */ /* 0x00cfe4000001ff00 */
[----:B------:R-:W-:Y:S02]  /*20f0*/  CS2R R6, SRZ ;  /* 0x0000000000067805 */ /* 0x000fe4000001ff00 */
[----:B------:R-:W-:-:S02]  /*2100*/  CS2R R8, SRZ ;  /* 0x0000000000087805 */ /* 0x000fc4000001ff00 */
[----:B------:R-:W-:Y:S02]  /*2110*/  CS2R R10, SRZ ;  /* 0x00000000000a7805 */ /* 0x000fe4000001ff00 */
[----:B------:R-:W-:Y:S02]  /*2120*/  CS2R R12, SRZ ;  /* 0x00000000000c7805 */ /* 0x000fe4000001ff00 */
[----:B------:R-:W-:Y:S02]  /*2130*/  CS2R R14, SRZ ;  /* 0x00000000000e7805 */ /* 0x000fe4000001ff00 */
[----:B------:R-:W-:Y:S02]  /*2140*/  CS2R R16, SRZ ;  /* 0x0000000000107805 */ /* 0x000fe4000001ff00 */
        /* <DEDUP_REMOVED lines=10> */
[----:B------:R-:W-:Y:S01]  /*21f0*/  CS2R R38, SRZ ;  /* 0x0000000000267805 */ /* 0x000fe2000001ff00 */
[----:B-1----:R-:W-:Y:S01]  /*2200*/  ULEA UR5, UR8, UR5, 0x18 ;  /* 0x0000000508057291 */ /* 0x002fe2000f8ec0ff */
[----:B------:R-:W-:Y:S02]  /*2210*/  CS2R R40, SRZ ;  /* 0x0000000000287805 */ /* 0x000fe4000001ff00 */
[----:B------:R-:W-:Y:S02]  /*2220*/  CS2R R42, SRZ ;  /* 0x00000000002a7805 */ /* 0x000fe4000001ff00 */
[----:B------:R-:W-:-:S02]  /*2230*/  CS2R R44, SRZ ;  /* 0x00000000002c7805 */ /* 0x000fc4000001ff00 */
[----:B------:R-:W-:Y:S02]  /*2240*/  CS2R R46, SRZ ;  /* 0x00000000002e7805 */ /* 0x000fe4000001ff00 */
[----:B------:R-:W-:Y:S01]  /*2250*/  CS2R R48, SRZ ;  /* 0x0000000000307805 */ /* 0x000fe2000001ff00 */
[----:B------:R-:W-:Y:S01]  /*2260*/  IMAD.U32 R164, RZ, RZ, UR5 ;  /* 0x00000005ffa47e24 */ /* 0x000fe2000f8e00ff */
[----:B------:R-:W-:Y:S02]  /*2270*/  CS2R R50, SRZ ;  /* 0x0000000000327805 */ /* 0x000fe4000001ff00 */
[----:B------:R-:W-:Y:S02]  /*2280*/  CS2R R52, SRZ ;  /* 0x0000000000347805 */ /* 0x000fe4000001ff00 */
[----:B------:R-:W-:Y:S01]  /*2290*/  CS2R R54, SRZ ;  /* 0x0000000000367805 */ /* 0x000fe2000001ff00 */
[----:B------:R-:W1:Y:S01]  /*22a0*/  SYNCS.PHASECHK.TRANS64.TRYWAIT P3, [R164+URZ+0x20], RZ ;  /* 0x000020ffa40075a7 */ /* 0x000e6200080611ff */
[----:B------:R-:W-:-:S02]  /*22b0*/  CS2R R56, SRZ ;  /* 0x0000000000387805 */ /* 0x000fc4000001ff00 */
[----:B------:R-:W-:Y:S02]  /*22c0*/  CS2R R58, SRZ ;  /* 0x00000000003a7805 */ /* 0x000fe4000001ff00 */
[----:B------:R-:W-:Y:S02]  /*22d0*/  CS2R R60, SRZ ;  /* 0x00000000003c7805 */ /* 0x000fe4000001ff00 */
[----:B------:R-:W-:Y:S02]  /*22e0*/  CS2R R62, SRZ ;  /* 0x00000000003e7805 */ /* 0x000fe4000001ff00 */
[----:B------:R-:W-:Y:S01]  /*22f0*/  CS2R R64, SRZ ;  /* 0x0000000000407805 */ /* 0x000fe2000001ff00 */
[----:B------:R-:W-:Y:S02]  /*2300*/  IMAD.MOV.U32 R66, RZ, RZ, RZ ;  /* 0x000000ffff427224 */ /* 0x000fe400078e00ff */
[----:B------:R-:W-:Y:S01]  /*2310*/  IMAD R124, R67, 0x10, R164 ;  /* 0x00000010437c7824 */ /* 0x000fe200078e02a4 */
[----:B-1----:R-:W-:Y:S06]  /*2320*/  @P3 BRA `(.L_x_33) ;  /* 0x0000000000083947 */ /* 0x002fec0003800000 */
[----:B------:R-:W1:Y:S02]  /*2330*/  SYNCS.PHASECHK.TRANS64.TRYWAIT P3, [R164+URZ+0x20], RZ ;  /* 0x000020ffa40075a7 */ /* 0x000e6400080611ff */
[----:B-1----:R-:W-:Y:S05]  /*2340*/  @!P3 BRA `(.L_x_34) ;  /* 0x00000034002cb947 */ /* 0x002fea0003800000 */
.L_x_33:
[----:B------:R-:W2:Y:S01]  /*2350*/  LDSM.16.M88.2 R68, [R124+0x80] ;  /* 0x000080007c44783b */ /* 0x000ea20000000100 */
[----:B------:R-:W-:Y:S01]  /*2360*/  IMAD.MOV.U32 R67, RZ, RZ, RZ ;  /* 0x000000ffff437224 */ /* 0x000fe200078e00ff */
[----:B------:R-:W-:Y:S02]  /*2370*/  CS2R R116, SRZ ;  /* 0x0000000000747805 */ /* 0x000fe4000001ff00 */
[----:B------:R-:W-:Y:S01]  /*2380*/  CS2R R118, SRZ ;  /* 0x0000000000767805 */ /* 0x000fe2000001ff00 */
[----:B------:R-:W3:Y:S01]  /*2390*/  LDSM.16.M88.2 R70, [R124+0x180] ;  /* 0x000180007c46783b */ /* 0x000ee20000000100 */
[----:B------:R-:W-:Y:S02]  /*23a0*/  CS2R R120, SRZ ;  /* 0x0000000000787805 */ /* 0x000fe4000001ff00 */
[----:B------:R-:W-:Y:S02]  /*23b0*/  CS2R R122, SRZ ;  /* 0x00000000007a7805 */ /* 0x000fe4000001ff00 */
[----:B------:R-:W-:Y:S01]  /*23c0*/  CS2R R126, SRZ ;  /* 0x00000000007e7805 */ /* 0x000fe2000001ff00 */
[----:B------:R-:W4:Y:S01]  /*23d0*/  LDSM.16.M88.2 R72, [R124+0x280] ;  /* 0x000280007c48783b */ /* 0x000f220000000100 */
[----:B------:R-:W-:-:S02]  /*23e0*/  CS2R R128, SRZ ;  /* 0x0000000000807805 */ /* 0x000fc4000001ff00 */
[----:B------:R-:W-:Y:S02]  /*23f0*/  CS2R R130, SRZ ;  /* 0x0000000000827805 */ /* 0x000fe4000001ff00 */
[----:B------:R-:W-:Y:S01]  /*2400*/  CS2R R132, SRZ ;  /* 0x0000000000847805 */ /* 0x000fe2000001ff00 */
[----:B------:R-:W1:Y:S01]  /*2410*/  LDSM.16.M88.2 R74, [R124+0x380] ;  /* 0x000380007c4a783b */ /* 0x000e620000000100 */
[----:B------:R-:W-:Y:S02]  /*2420*/  CS2R R134, SRZ ;  /* 0x0000000000867805 */ /* 0x000fe4000001ff00 */
[----:B------:R-:W-:Y:S02]  /*2430*/  CS2R R136, SRZ ;  /* 0x0000000000887805 */ /* 0x000fe4000001ff00 */
[----:B------:R-:W-:Y:S01]  /*2440*/  CS2R R138, SRZ ;  /* 0x00000000008a7805 */ /* 0x000fe2000001ff00 */
[----:B------:R-:W1:Y:S01]  /*2450*/  LDSM.16.M88.2 R76, [R124+0x480] ;  /* 0x000480007c4c783b */ /* 0x000e620000000100 */
[----:B------:R-:W-:-:S02]  /*2460*/  CS2R R140, SRZ ;  /* 0x00000000008c7805 */ /* 0x000fc4000001ff00 */
[----:B------:R-:W-:Y:S02]  /*2470*/  CS2R R142, SRZ ;  /* 0x00000000008e7805 */ /* 0x000fe4000001ff00 */
[----:B------:R-:W-:Y:S01]  /*2480*/  CS2R R144, SRZ ;  /* 0x0000000000907805 */ /* 0x000fe2000001ff00 */
[----:B------:R-:W1:Y:S01]  /*2490*/  LDSM.16.M88.2 R78, [R124+0x580] ;  /* 0x000580007c4e783b */ /* 0x000e620000000100 */
[----:B------:R-:W-:-:S03]  /*24a0*/  CS2R R146, SRZ ;  /* 0x0000000000927805 */ /* 0x000fc6000001ff00 */
[----:B------:R-:W1:Y:S04]  /*24b0*/  LDSM.16.M88.2 R80, [R124+0x680] ;  /* 0x000680007c50783b */ /* 0x000e680000000100 */
        /* <DEDUP_REMOVED lines=16> */
[----:B------:R5:W1:Y:S01]  /*25c0*/  LDSM.16.M88.2 R114, [R124+0x1780] ;  /* 0x001780007c72783b */ /* 0x000a620000000100 */
[----:B------:R1:W1:Y:S01]  /*25d0*/  @P1 SYNCS.PHASECHK.TRANS64.TRYWAIT P0, [R164+URZ], RZ ;  /* 0x000000ffa40015a7 */ /* 0x00026200080011ff */
[----:B-----5:R-:W-:Y:S01]  /*25e0*/  CS2R R124, SRZ ;  /* 0x00000000007c7805 */ /* 0x020fe2000001ff00 */
[----:B--234-:R-:W-:Y:S06]  /*25f0*/  @!P1 BRA `(.L_x_35) ;  /* 0x0000001800b89947 */ /* 0x01cfec0003800000 */
[----:B------:R-:W2:Y:S01]  /*2600*/  LDC.64 R182, c[0x0][0x348] ;  /* 0x0000d200ffb67b82 */ /* 0x000ea20000000a00 */
[----:B------:R-:W-:Y:S01]  /*2610*/  IMAD.MOV R165, RZ, RZ, -R3 ;  /* 0x000000ffffa57224 */ /* 0x000fe200078e0a03 */
[----:B------:R-:W-:Y:S01]  /*2620*/  CS2R R168, SRZ ;  /* 0x0000000000a87805 */ /* 0x000fe2000001ff00 */
[----:B------:R-:W-:Y:S02]  /*2630*/  IMAD.MOV.U32 R161, RZ, RZ, RZ ;  /* 0x000000ffffa17224 */ /* 0x000fe400078e00ff */
[----:B------:R-:W-:Y:S02]  /*2640*/  IMAD.MOV.U32 R163, RZ, RZ, -0x800000 ;  /* 0xff800000ffa37424 */ /* 0x000fe400078e00ff */
[----:B------:R-:W-:Y:S02]  /*2650*/  IMAD.MOV.U32 R185, RZ, RZ, 0x1 ;  /* 0x00000001ffb97424 */ /* 0x000fe400078e00ff */
[----:B------:R-:W-:Y:S02]  /*2660*/  IMAD.MOV.U32 R167, RZ, RZ, RZ ;  /* 0x000000ffffa77224 */ /* 0x000fe400078e00ff */
[----:B------:R-:W-:-:S07]  /*2670*/  IMAD.MOV.U32 R170, RZ, RZ, RZ ;  /* 0x000000ffffaa7224 */ /* 0x000fce00078e00ff */
.L_x_60:
[----:B------:R-:W-:Y:S01]  /*2680*/  ISETP.NE.AND P2, PT, R184, RZ, PT ;  /* 0x000000ffb800720c */ /* 0x000fe20003f45270 */
[----:B------:R-:W-:Y:S03]  /*2690*/  BSSY B0, `(.L_x_36) ;  /* 0x0000009000007945 */ /* 0x000fe60003800000 */
[----:B------:R-:W-:Y:S01]  /*26a0*/  ISETP.GE.OR P1, PT, R168, R3, P2 ;  /* 0x00000003a800720c */ /* 0x000fe20001726670 */
[----:B-1----:R-:W-:-:S12]  /*26b0*/  @P0 BRA `(.L_x_37) ;  /* 0x0000000000180947 */ /* 0x002fd80003800000 */
[----:B------:R-:W1:Y:S01]  /*26c0*/  S2R R149, SR_CgaCtaId ;  /* 0x0000000000957919 */ /* 0x000e620000008800 */
[----:B------:R-:W-:Y:S01]  /*26d0*/  MOV R0, 0x400 ;  /* 0x0000040000007802 */ /* 0x000fe20000000f00 */
[----:B------:R-:W-:-:S03]  /*26e0*/  IMAD.U32 R148, R167, -0x80000000, RZ ;  /* 0x80000000a7947824 */ /* 0x000fc600078e00ff */
[----:B-1----:R-:W-:-:S04]  /*26f0*/  LEA R151, R149, R0, 0x18 ;  /* 0x0000000095977211 */ /* 0x002fc800078ec0ff */
[----:B------:R-:W1:Y:S02]  /*2700*/  SYNCS.PHASECHK.TRANS64.TRYWAIT P0, [R151+URZ], R148 ;  /* 0x00000094970075a7 */ /* 0x000e6400080011ff */
[----:B-1----:R-:W-:Y:S05]  /*2710*/  @!P0 BRA `(.L_x_38) ;  /* 0x00000030004c8947 */ /* 0x002fea0003800000 */
.L_x_37:
[----:B------:R-:W-:Y:S05]  /*2720*/  BSYNC B0 ;  /* 0x0000000000007941 */ /* 0x000fea0003800000 */
.L_x_36:
[----:B------:R-:W-:Y:S04]  /*2730*/  BSSY B0, `(.L_x_39) ;  /* 0x0000055000007945 */ /* 0x000fe80003800000 */
[----:B------:R-:W-:Y:S05]  /*2740*/  @P1 BRA `(.L_x_40) ;  /* 0x00000004004c1947 */ /* 0x000fea0003800000 */
[----:B-1----:R-:W1:Y:S01]  /*2750*/  S2R R149, SR_CgaCtaId ;  /* 0x0000000000957919 */ /* 0x002e620000008800 */
[----:B------:R-:W-:Y:S01]  /*2760*/  MOV R0, 0x400 ;  /* 0x0000040000007802 */ /* 0x000fe20000000f00 */
[----:B------:R-:W-:Y:S01]  /*2770*/  IMAD.U32 R148, R185, -0x80000000, RZ ;  /* 0x80000000b9947824 */ /* 0x000fe200078e00ff */
[----:B------:R-:W-:Y:S02]  /*2780*/  BSSY B1, `(.L_x_41) ;  /* 0x0000004000017945 */ /* 0x000fe40003800000 */
[----:B-1----:R-:W-:-:S04]  /*2790*/  LEA R153, R149, R0, 0x18 ;  /* 0x0000000095997211 */ /* 0x002fc800078ec0ff */
[----:B------:R-:W1:Y:S02]  /*27a0*/  SYNCS.PHASECHK.TRANS64.TRYWAIT P0, [R153+URZ+0x18], R148 ;  /* 0x00001894990075a7 */ /* 0x000e6400080011ff */
[----:B-1----:R-:W-:Y:S05]  /*27b0*/  @!P0 BRA `(.L_x_42) ;  /* 0x00000030003c8947 */ /* 0x002fea0003800000 */
.L_x_85:
[----:B------:R-:W-:Y:S05]  /*27c0*/  BSYNC B1 ;  /* 0x0000000000017941 */ /* 0x000fea0003800000 */
.L_x_41:
[----:B------:R-:W-:Y:S02]  /*27d0*/  ELECT P1, URZ, PT ;  /* 0x0000000000ff782f */ /* 0x000fe40003820000 */
[----:B------:R-:W-:Y:S02]  /*27e0*/  LOP3.LUT R0, RZ, R168, RZ, 0x33, !PT ;  /* 0x000000a8ff007212 */ /* 0x000fe400078e33ff */
[----:B------:R-:W-:Y:S01]  /*27f0*/  ELECT P0, URZ, PT ;  /* 0x0000000000ff782f */ /* 0x000fe20003800000 */
[----:B------:R-:W3:Y:S01]  /*2800*/  S2UR UR20, SR_CTAID.Y ;  /* 0x00000000001479c3 */ /* 0x000ee20000002600 */
[----:B------:R-:W-:Y:S01]  /*2810*/  R2UR UR5, R153 ;  /* 0x00000000990572ca */ /* 0x000fe200000e0000 */
[----:B------:R-:W-:-:S04]  /*2820*/  IMAD.IADD R0, R3, 0x1, R0 ;  /* 0x0000000103007824 */ /* 0x000fc800078e0200 */
[----:B------:R-:W-:Y:S02]  /*2830*/  IMAD R0, R0, 0x4, R153 ;  /* 0x0000000400007824 */ /* 0x000fe400078e0299 */
[----:B------:R-:W-:-:S04]  /*2840*/  @P1 IMAD.MOV.U32 R148, RZ, RZ, 0x1800 ;  /* 0x00001800ff941424 */ /* 0x000fc800078e00ff */
[----:B------:R-:W-:Y:S01]  /*2850*/  VOTEU.ANY UP0, P0 ;  /* 0x0000000000ff7886 */ /* 0x000fe20000000100 */
[----:B------:R-:W-:Y:S01]  /*2860*/  VOTEU.ANY UP1, P0 ;  /* 0x0000000000ff7886 */ /* 0x000fe20000020100 */
[----:B------:R4:W-:Y:S01]  /*2870*/  @P1 SYNCS.ARRIVE.TRANS64 RZ, [R153+URZ+0x10], R148 ;  /* 0x0000109499ff19a7 */ /* 0x0009e200080000ff */
[----:B------:R-:W5:Y:S02]  /*2880*/  LDS R151, [R0+0x4880] ;  /* 0x0048800000977984 */ /* 0x000f640000000800 */
[----:B------:R-:W-:Y:S02]  /*2890*/  @UP0 UIADD3 UR16, UPT, UPT, UR5, 0x3080, URZ ;  /* 0x0000308005100890 */ /* 0x000fe4000fffe0ff */
[----:B------:R-:W-:Y:S01]  /*28a0*/  @UP0 UIADD3 UR17, UPT, UPT, UR5, 0x10, URZ ;  /* 0x0000001005110890 */ /* 0x000fe2000fffe0ff */
[----:B------:R-:W-:Y:S01]  /*28b0*/  @UP0 UMOV UR18, URZ ;  /* 0x000000ff00120c82 */ /* 0x000fe20008000000 */
[----:B--2-4-:R-:W-:-:S04]  /*28c0*/  @P0 IADD3 R148, P1, PT, R182, 0x100, RZ ;  /* 0x00000100b6940810 */ /* 0x014fc80007f3e0ff */
[----:B------:R-:W-:Y:S01]  /*28d0*/  @P0 R2UR UR8, R148 ;  /* 0x00000000940802ca */ /* 0x000fe200000e0000 */
[----:B-1----:R-:W-:Y:S01]  /*28e0*/  @P0 IMAD.X R149, RZ, RZ, R183, P1 ;  /* 0x000000ffff950224 */ /* 0x002fe200008e06b7 */
[----:B------:R-:W-:-:S04]  /*28f0*/  PLOP3.LUT P1, PT, PT, PT, PT, 0x8, 0x80 ;  /* 0x000000000080781c */ /* 0x000fc80003f2e170 */
[----:B------:R-:W-:-:S07]  /*2900*/  @P0 R2UR UR9, R149 ;  /* 0x00000000950902ca */ /* 0x000fce00000e0000 */
[----:B------:R-:W-:-:S05]  /*2910*/  IMAD.U32 R148, RZ, RZ, UR8 ;  /* 0x00000008ff947e24 */ /* 0x000fca000f8e00ff */
[----:B------:R-:W-:Y:S01]  /*2920*/  @P0 R2UR UR8, R148 ;  /* 0x00000000940802ca */ /* 0x000fe200000e0000 */
[----:B------:R-:W-:-:S05]  /*2930*/  IMAD.U32 R149, RZ, RZ, UR9 ;  /* 0x00000009ff957e24 */ /* 0x000fca000f8e00ff */
[----:B------:R-:W-:Y:S01]  /*2940*/  @P0 R2UR UR9, R149 ;  /* 0x00000000950902ca */ /* 0x000fe200000e0000 */
[----:B---3-5:R-:W-:-:S14]  /*2950*/  IMAD R151, R151, 0x10, R2 ;  /* 0x0000001097977824 */ /* 0x028fdc00078e0202 */
.L_x_43:
[----:B------:R-:W-:-:S13]  /*2960*/  @P0 ELECT P1, URZ, PT ;  /* 0x0000000000ff082f */ /* 0x000fda0003820000 */
[----:B------:R-:W-:Y:S02]  /*2970*/  @P1 R2UR.BROADCAST UR19, R151 ;  /* 0x00000000971312ca */ /* 0x000fe400008e0000 */
[----:B------:R-:W-:-:S11]  /*2980*/  @P1 PLOP3.LUT P0, PT, P1, PT, PT, 0x8, 0x80 ;  /* 0x000000000080181c */ /* 0x000fd60000f0e170 */
[----:B------:R1:W-:Y:S01]  /*2990*/  @UP1 UTMALDG.3D [UR16], [UR8], desc[URZ] ;  /* 0x0000ff10080015b4 */ /* 0x0003e20008011000 */
[----:B------:R-:W-:Y:S01]  /*29a0*/  PLOP3.LUT P1, PT, PT, PT, PT, 0x8, 0x80 ;  /* 0x000000000080781c */ /* 0x000fe20003f2e170 */
[----:B-1----:R-:W-:-:S12]  /*29b0*/  @P0 BRA.U.ANY `(.L_x_43) ;  /* 0xfffffffd00e80947 */ /* 0x002fd8000393ffff */
[----:B------:R-:W-:-:S13]  /*29c0*/  ELECT P0, URZ, PT ;  /* 0x0000000000ff782f */ /* 0x000fda0003800000 */
[----:B------:R-:W-:Y:S01]  /*29d0*/  @P0 IADD3 R0, P1, PT, R182, 0x100, RZ ;  /* 0x00000100b6000810 */ /* 0x000fe20007f3e0ff */
[----:B------:R-:W-:Y:S01]  /*29e0*/  VOTEU.ANY UP0, P0 ;  /* 0x0000000000ff7886 */ /* 0x000fe20000000100 */
[----:B------:R-:W-:Y:S02]  /*29f0*/  VOTEU.ANY UP1, P0 ;  /* 0x0000000000ff7886 */ /* 0x000fe40000020100 */
[----:B------:R-:W-:Y:S01]  /*2a00*/  @P0 R2UR UR8, R0 ;  /* 0x00000000000802ca */ /* 0x000fe200000e0000 */
[----:B------:R-:W-:Y:S01]  /*2a10*/  @P0 IMAD.X R148, RZ, RZ, R183, P1 ;  /* 0x000000ffff940224 */ /* 0x000fe200008e06b7 */
[----:B------:R-:W-:Y:S01]  /*2a20*/  PLOP3.LUT P1, PT, PT, PT, PT, 0x8, 0x80 ;  /* 0x000000000080781c */ /* 0x000fe20003f2e170 */
[----:B------:R-:W-:Y:S02]  /*2a30*/  @UP0 UIADD3 UR16, UPT, UPT, UR5, 0x3880, URZ ;  /* 0x0000388005100890 */ /* 0x000fe4000fffe0ff */
[----:B------:R-:W-:Y:S01]  /*2a40*/  @UP0 UIADD3 UR17, UPT, UPT, UR5, 0x10, URZ ;  /* 0x0000001005110890 */ /* 0x000fe2000fffe0ff */
[----:B------:R-:W-:Y:S01]  /*2a50*/  @P0 R2UR UR9, R148 ;  /* 0x00000000940902ca */ /* 0x000fe200000e0000 */
[----:B------:R-:W-:-:S06]  /*2a60*/  @UP0 UMOV UR18, 0x40 ;  /* 0x0000004000120882 */ /* 0x000fcc0000000000 */
[----:B------:R-:W-:-:S05]  /*2a70*/  IMAD.U32 R148, RZ, RZ, UR8 ;  /* 0x00000008ff947e24 */ /* 0x000fca000f8e00ff */
[----:B------:R-:W-:Y:S01]  /*2a80*/  @P0 R2UR UR8, R148 ;  /* 0x00000000940802ca */ /* 0x000fe200000e0000 */
[----:B------:R-:W-:-:S05]  /*2a90*/  IMAD.U32 R149, RZ, RZ, UR9 ;  /* 0x00000009ff957e24 */ /* 0x000fca000f8e00ff */
[----:B------:R-:W-:-:S15]  /*2aa0*/  @P0 R2UR UR9, R149 ;  /* 0x00000000950902ca */ /* 0x000fde00000e0000 */
.L_x_44:
        /* <DEDUP_REMOVED lines=21> */
.L_x_45:
[----:B------:R-:W-:-:S13]  /*2c00*/  @P0 ELECT P1, URZ, PT ;  /* 0x0000000000ff082f */ /* 0x000fda0003820000 */
[----:B------:R-:W-:Y:S02]  /*2c10*/  @P1 R2UR.BROADCAST UR19, R151 ;  /* 0x00000000971312ca */ /* 0x000fe400008e0000 */
[----:B------:R-:W-:-:S11]  /*2c20*/  @P1 PLOP3.LUT P0, PT, P1, PT, PT, 0x8, 0x80 ;  /* 0x000000000080181c */ /* 0x000fd60000f0e170 */
[----:B------:R1:W-:Y:S01]  /*2c30*/  @UP1 UTMALDG.3D [UR16], [UR8], desc[URZ] ;  /* 0x0000ff10080015b4 */ /* 0x0003e20008011000 */
[----:B------:R-:W-:Y:S01]  /*2c40*/  PLOP3.LUT P1, PT, PT, PT, PT, 0x8, 0x80 ;  /* 0x000000000080781c */ /* 0x000fe20003f2e170 */
[----:B-1----:R-:W-:-:S12]  /*2c50*/  @P0 BRA.U.ANY `(.L_x_45) ;  /* 0xfffffffd00e80947 */ /* 0x002fd8000393ffff */
[----:B------:R-:W-:Y:S01]  /*2c60*/  VIADD R168, R168, 0x1 ;  /* 0x00000001a8a87836 */ /* 0x000fe20000000000 */
[----:B------:R-:W-:-:S07]  /*2c70*/  LOP3.LUT R185, R185, 0x1, RZ, 0x3c, !PT ;  /* 0x00000001b9b97812 */ /* 0x000fce00078e3cff */
.L_x_40:
[----:B------:R-:W-:Y:S05]  /*2c80*/  BSYNC B0 ;  /* 0x0000000000007941 */ /* 0x000fea0003800000 */
.L_x_39:
[----:B------:R-:W3:Y:S01]  /*2c90*/  S2R R0, SR_TID.X ;  /* 0x0000000000007919 */ /* 0x000ee20000002100 */
[----:B------:R-:W4:Y:S01]  /*2ca0*/  S2UR UR8, SR_CgaCtaId ;  /* 0x00000000000879c3 */ /* 0x000f220000008800 */
[----:B------:R-:W-:Y:S01]  /*2cb0*/  UMOV UR5, 0x400 ;  /* 0x0000040000057882 */ /* 0x000fe20000000000 */
[----:B------:R-:W-:Y:S01]  /*2cc0*/  ISETP.GE.OR P0, PT, R162, R3, P2 ;  /* 0x00000003a200720c */ /* 0x000fe20001706670 */
[----:B------:R-:W-:Y:S01]  /*2cd0*/  BSSY B0, `(.L_x_46) ;  /* 0x0000090000007945 */ /* 0x000fe20003800000 */
[----:B------:R-:W-:Y:S01]  /*2ce0*/  LOP3.LUT R167, R167, 0x1, RZ, 0x3c, !PT ;  /* 0x00000001a7a77812 */ /* 0x000fe200078e3cff */
[----:B----4-:R-:W-:-:S06]  /*2cf0*/  ULEA UR5, UR8, UR5, 0x18 ;  /* 0x0000000508057291 */ /* 0x010fcc000f8ec0ff */
[----:B------:R-:W-:Y:S01]  /*2d00*/  IMAD.U32 R164, RZ, RZ, UR5 ;  /* 0x00000005ffa47e24 */ /* 0x000fe2000f8e00ff */
[C---:B---3--:R-:W-:Y:S01]  /*2d10*/  ISETP.NE.AND P1, PT, R0.reuse, RZ, PT ;  /* 0x000000ff0000720c */ /* 0x048fe20003f25270 */
[C---:B------:R-:W-:Y:S02]  /*2d20*/  IMAD R148, R0.reuse, 0x40, R0 ;  /* 0x0000004000947824 */ /* 0x040fe400078e0200 */
[----:B-1----:R-:W-:-:S03]  /*2d30*/  IMAD.SHL.U32 R149, R0, 0x20, RZ ;  /* 0x0000002000957824 */ /* 0x002fc600078e00ff */
[----:B------:R-:W-:-:S04]  /*2d40*/  LOP3.LUT R148, R148, 0x1c8, RZ, 0xc0, !PT ;  /* 0x000001c894947812 */ /* 0x000fc800078ec0ff */
[----:B------:R-:W-:-:S04]  /*2d50*/  LOP3.LUT R149, R148, 0x200, R149, 0xf8, !PT ;  /* 0x0000020094957812 */ /* 0x000fc800078ef895 */
[----:B------:R-:W-:-:S05]  /*2d60*/  IADD3 R149, PT, PT, R164, R149, R149 ;  /* 0x00000095a4957210 */ /* 0x000fca0007ffe095 */
[C---:B------:R-:W-:Y:S02]  /*2d70*/  VIADD R186, R149.reuse, 0x1880 ;  /* 0x0000188095ba7836 */ /* 0x040fe40000000000 */
[C---:B------:R-:W-:Y:S02]  /*2d80*/  VIADD R180, R149.reuse, 0x18a0 ;  /* 0x000018a095b47836 */ /* 0x040fe40000000000 */
[C---:B------:R-:W-:Y:S01]  /*2d90*/  VIADD R171, R149.reuse, 0x18c0 ;  /* 0x000018c095ab7836 */ /* 0x040fe20000000000 */
[----:B------:R-:W-:Y:S01]  /*2da0*/  SHF.R.U32.HI R151, RZ, 0x3, R186 ;  /* 0x00000003ff977819 */ /* 0x000fe200000116ba */
[----:B------:R-:W-:-:S03]  /*2db0*/  VIADD R149, R149, 0x18e0 ;  /* 0x000018e095957836 */ /* 0x000fc60000000000 */
[----:B------:R-:W-:Y:S02]  /*2dc0*/  LOP3.LUT R186, R186, 0x70, R151, 0x78, !PT ;  /* 0x00000070baba7812 */ /* 0x000fe400078e7897 */
[----:B------:R-:W-:Y:S02]  /*2dd0*/  SHF.R.U32.HI R151, RZ, 0x3, R180 ;  /* 0x00000003ff977819 */ /* 0x000fe400000116b4 */
[----:B------:R-:W-:Y:S01]  /*2de0*/  SHF.R.U32.HI R148, RZ, 0x3, R171 ;  /* 0x00000003ff947819 */ /* 0x000fe200000116ab */
[----:B------:R-:W1:Y:S01]  /*2df0*/  LDSM.16.M88.4 R172, [R186] ;  /* 0x00000000baac783b */ /* 0x000e620000000200 */
[----:B------:R-:W-:Y:S02]  /*2e00*/  LOP3.LUT R180, R180, 0x70, R151, 0x78, !PT ;  /* 0x00000070b4b47812 */ /* 0x000fe400078e7897 */
[----:B------:R-:W-:Y:S02]  /*2e10*/  LOP3.LUT R171, R171, 0x70, R148, 0x78, !PT ;  /* 0x00000070abab7812 */ /* 0x000fe400078e7894 */
[----:B------:R-:W-:Y:S01]  /*2e20*/  SHF.R.U32.HI R148, RZ, 0x3, R149 ;  /* 0x00000003ff947819 */ /* 0x000fe20000011695 */
[----:B------:R-:W3:Y:S03]  /*2e30*/  LDSM.16.M88.4 R152, [R180] ;  /* 0x00000000b498783b */ /* 0x000ee60000000200 */
[----:B------:R-:W-:Y:S01]  /*2e40*/  LOP3.LUT R181, R149, 0x70, R148, 0x78, !PT ;  /* 0x0000007095b57812 */ /* 0x000fe200078e7894 */
[----:B------:R-:W4:Y:S04]  /*2e50*/  LDSM.16.M88.4 R156, [R171] ;  /* 0x00000000ab9c783b */ /* 0x000f280000000200 */
[----:B------:R-:W5:Y:S01]  /*2e60*/  LDSM.16.M88.4 R148, [R181] ;  /* 0x00000000b594783b */ /* 0x000f620000000200 */
[C---:B-1----:R-:W-:Y:S08]  /*2e70*/  HMMA.16816.F32 R176, R68.reuse, R172, RZ ;  /* 0x000000ac44b0723c */ /* 0x042ff000000018ff */
[----:B------:R-:W-:-:S12]  /*2e80*/  HMMA.16816.F32 R172, R68, R174, RZ ;  /* 0x000000ae44ac723c */ /* 0x000fd800000018ff */
[C---:B---3--:R-:W-:Y:S08]  /*2e90*/  HMMA.16816.F32 R176, R72.reuse, R152, R176 ;  /* 0x0000009848b0723c */ /* 0x048ff000000018b0 */
[----:B------:R-:W-:Y:S01]  /*2ea0*/  HMMA.16816.F32 R172, R72, R154, R172 ;  /* 0x0000009a48ac723c */ /* 0x000fe200000018ac */
[----:B------:R-:W1:Y:S11]  /*2eb0*/  LDSM.16.M88.4 R152, [R186+0x800] ;  /* 0x00080000ba98783b */ /* 0x000e760000000200 */
[C---:B----4-:R-:W-:Y:S08]  /*2ec0*/  HMMA.16816.F32 R176, R76.reuse, R156, R176 ;  /* 0x0000009c4cb0723c */ /* 0x050ff000000018b0 */
[----:B------:R-:W-:Y:S01]  /*2ed0*/  HMMA.16816.F32 R172, R76, R158, R172 ;  /* 0x0000009e4cac723c */ /* 0x000fe200000018ac */
[----:B------:R-:W3:Y:S11]  /*2ee0*/  LDSM.16.M88.4 R156, [R180+0x800] ;  /* 0x00080000b49c783b */ /* 0x000ef60000000200 */
[C---:B-----5:R-:W-:Y:S08]  /*2ef0*/  HMMA.16816.F32 R176, R80.reuse, R148, R176 ;  /* 0x0000009450b0723c */ /* 0x060ff000000018b0 */
[----:B------:R-:W-:Y:S01]  /*2f00*/  HMMA.16816.F32 R172, R80, R150, R172 ;  /* 0x0000009650ac723c */ /* 0x000fe200000018ac */
[----:B------:R-:W4:Y:S11]  /*2f10*/  LDSM.16.M88.4 R148, [R171+0x800] ;  /* 0x00080000ab94783b */ /* 0x000f360000000200 */
[C---:B-1----:R-:W-:Y:S08]  /*2f20*/  HMMA.16816.F32 R176, R84.reuse, R152, R176 ;  /* 0x0000009854b0723c */ /* 0x042ff000000018b0 */
[----:B------:R-:W-:Y:S01]  /*2f30*/  HMMA.16816.F32 R172, R84, R154, R172 ;  /* 0x0000009a54ac723c */ /* 0x000fe200000018ac */
[----:B------:R-:W1:Y:S11]  /*2f40*/  LDSM.16.M88.4 R152, [R181+0x800] ;  /* 0x00080000b598783b */ /* 0x000e760000000200 */
[C---:B---3--:R-:W-:Y:S08]  /*2f50*/  HMMA.16816.F32 R176, R88.reuse, R156, R176 ;  /* 0x0000009c58b0723c */ /* 0x048ff000000018b0 */
[----:B------:R-:W-:Y:S01]  /*2f60*/  HMMA.16816.F32 R172, R88, R158, R172 ;  /* 0x0000009e58ac723c */ /* 0x000fe200000018ac */
[----:B------:R-:W3:Y:S11]  /*2f70*/  LDSM.16.M88.4 R156, [R186+0x1000] ;  /* 0x00100000ba9c783b */ /* 0x000ef60000000200 */
[C---:B----4-:R-:W-:Y:S08]  /*2f80*/  HMMA.16816.F32 R176, R92.reuse, R148, R176 ;  /* 0x000000945cb0723c */ /* 0x050ff000000018b0 */
        /* <DEDUP_REMOVED lines=8> */
[----:B----4-:R-:W-:Y:S01]  /*3010*/  HMMA.16816.F32 R176, R104, R148, R176 ;  /* 0x0000009468b0723c */ /* 0x010fe200000018b0 */
[----:B------:R-:W-:-:S04]  /*3020*/  @!P1 IMAD.MOV.U32 R149, RZ, RZ, 0x1 ;  /* 0x00000001ff959424 */ /* 0x000fc800078e00ff */
[----:B------:R4:W-:Y:S03]  /*3030*/  @!P1 SYNCS.ARRIVE.TRANS64.ART0 RZ, [R164+URZ+0x8], R149 ;  /* 0x00000895a4ff99a7 */ /* 0x0009e600085000ff */
[----:B------:R-:W-:-:S12]  /*3040*/  HMMA.16816.F32 R156, R104, R150, R156 ;  /* 0x00000096689c723c */ /* 0x000fd8000000189c */
[C---:B-1----:R-:W-:Y:S08]  /*3050*/  HMMA.16816.F32 R176, R108.reuse, R152, R176 ;  /* 0x000000986cb0723c */ /* 0x042ff000000018b0 */
[----:B------:R-:W-:-:S12]  /*3060*/  HMMA.16816.F32 R152, R108, R154, R156 ;  /* 0x0000009a6c98723c */ /* 0x000fd8000000189c */
[C---:B---3--:R-:W-:Y:S08]  /*3070*/  HMMA.16816.F32 R156, R112.reuse, R172, R176 ;  /* 0x000000ac709c723c */ /* 0x048ff000000018b0 */
[----:B------:R-:W-:Y:S01]  /*3080*/  HMMA.16816.F32 R152, R112, R174, R152 ;  /* 0x000000ae7098723c */ /* 0x000fe20000001898 */
[----:B------:R-:W-:-:S04]  /*3090*/  NOP ;  /* 0x0000000000007918 */ /* 0x000fc80000000000 */
[----:B----4-:R-:W-:-:S15]  /*30a0*/  @P0 BRA `(.L_x_47) ;  /* 0x0000000400480947 */ /* 0x010fde0003800000 */
[----:B------:R-:W-:Y:S01]  /*30b0*/  IMAD.U32 R149, R160, -0x80000000, RZ ;  /* 0x80000000a0957824 */ /* 0x000fe200078e00ff */
[----:B------:R-:W-:Y:S03]  /*30c0*/  BSSY B1, `(.L_x_48) ;  /* 0x0000003000017945 */ /* 0x000fe60003800000 */
[----:B------:R-:W1:Y:S02]  /*30d0*/  SYNCS.PHASECHK.TRANS64.TRYWAIT P0, [R164+URZ+0x8], R149 ;  /* 0x00000895a40075a7 */ /* 0x000e6400080011ff */
[----:B-1----:R-:W-:Y:S05]  /*30e0*/  @!P0 BRA `(.L_x_49) ;  /* 0x0000002800088947 */ /* 0x002fea0003800000 */
.L_x_87:
[----:B------:R-:W-:Y:S05]  /*30f0*/  BSYNC B1 ;  /* 0x0000000000017941 */ /* 0x000fea0003800000 */
.L_x_48:
[----:B------:R-:W-:Y:S02]  /*3100*/  ELECT P3, URZ, PT ;  /* 0x0000000000ff782f */ /* 0x000fe40003860000 */
[----:B------:R-:W-:Y:S02]  /*3110*/  LOP3.LUT R148, RZ, R162, RZ, 0x33, !PT ;  /* 0x000000a2ff947212 */ /* 0x000fe400078e33ff */
[----:B------:R-:W-:Y:S01]  /*3120*/  ELECT P0, URZ, PT ;  /* 0x0000000000ff782f */ /* 0x000fe20003800000 */
[----:B------:R-:W3:Y:S02]  /*3130*/  S2UR UR20, SR_CTAID.Y ;  /* 0x00000000001479c3 */ /* 0x000ee40000002600 */
[----:B-1----:R-:W-:-:S04]  /*3140*/  IMAD.IADD R149, R3, 0x1, R148 ;  /* 0x0000000103957824 */ /* 0x002fc800078e0294 */
[----:B------:R-:W-:Y:S02]  /*3150*/  IMAD R150, R149, 0x4, R164 ;  /* 0x0000000495967824 */ /* 0x000fe400078e02a4 */
[----:B------:R-:W-:-:S04]  /*3160*/  @P3 IMAD.MOV.U32 R149, RZ, RZ, 0x1800 ;  /* 0x00001800ff953424 */ /* 0x000fc800078e00ff */
[----:B------:R-:W-:Y:S01]  /*3170*/  @P0 VIADD R171, R164, 0x1880 ;  /* 0x00001880a4ab0836 */ /* 0x000fe20000000000 */
[----:B------:R-:W-:Y:S01]  /*3180*/  VOTEU.ANY UP0, P0 ;  /* 0x0000000000ff7886 */ /* 0x000fe20000000100 */
[----:B------:R1:W-:Y:S01]  /*3190*/  @P3 SYNCS.ARRIVE.TRANS64 RZ, [R164+URZ], R149 ;  /* 0x00000095a4ff39a7 */ /* 0x0003e200080000ff */
[----:B------:R-:W4:Y:S01]  /*31a0*/  LDS R151, [R150+0x4880] ;  /* 0x0048800096977984 */ /* 0x000f220000000800 */
[----:B--2---:R-:W-:Y:S01]  /*31b0*/  @P0 IADD3 R148, P3, PT, R182, 0x80, RZ ;  /* 0x00000080b6940810 */ /* 0x004fe20007f7e0ff */
[----:B------:R-:W-:Y:S01]  /*31c0*/  VOTEU.ANY UP1, P0 ;  /* 0x0000000000ff7886 */ /* 0x000fe20000020100 */
[----:B------:R-:W-:Y:S01]  /*31d0*/  @P0 R2UR UR16, R171 ;  /* 0x00000000ab1002ca */ /* 0x000fe200000e0000 */
[----:B------:R-:W-:Y:S01]  /*31e0*/  @UP0 UMOV UR18, URZ ;  /* 0x000000ff00120c82 */ /* 0x000fe20008000000 */
[----:B------:R-:W-:Y:S01]  /*31f0*/  @P0 R2UR UR5, R148 ;  /* 0x00000000940502ca */ /* 0x000fe200000e0000 */
[----:B-1----:R-:W-:Y:S01]  /*3200*/  @P0 IMAD.X R149, RZ, RZ, R183, P3 ;  /* 0x000000ffff950224 */ /* 0x002fe200018e06b7 */
[----:B------:R-:W-:-:S04]  /*3210*/  PLOP3.LUT P3, PT, PT, PT, PT, 0x8, 0x80 ;  /* 0x000000000080781c */ /* 0x000fc80003f6e170 */
[----:B------:R-:W-:-:S07]  /*3220*/  @P0 R2UR UR8, R149 ;  /* 0x00000000950802ca */ /* 0x000fce00000e0000 */
[----:B------:R-:W-:-:S06]  /*3230*/  IMAD.U32 R148, RZ, RZ, UR5 ;  /* 0x00000005ff947e24 */ /* 0x000fcc000f8e00ff */
[----:B------:R-:W-:Y:S01]  /*3240*/  IMAD.U32 R149, RZ, RZ, UR8 ;  /* 0x00000008ff957e24 */ /* 0x000fe2000f8e00ff */
[----:B------:R-:W-:-:S04]  /*3250*/  @P0 R2UR UR8, R148 ;  /* 0x00000000940802ca */ /* 0x000fc800000e0000 */
[----:B------:R-:W-:Y:S01]  /*3260*/  @P0 R2UR UR9, R149 ;  /* 0x00000000950902ca */ /* 0x000fe200000e0000 */
[----:B---34-:R-:W-:-:S14]  /*3270*/  IMAD R151, R151, 0x10, R2 ;  /* 0x0000001097977824 */ /* 0x018fdc00078e0202 */
.L_x_50:
[----:B------:R-:W-:-:S13]  /*3280*/  @P0 ELECT P3, URZ, PT ;  /* 0x0000000000ff082f */ /* 0x000fda0003860000 */
[----:B------:R-:W-:Y:S02]  /*3290*/  @P3 R2UR.BROADCAST UR19, R151 ;  /* 0x00000000971332ca */ /* 0x000fe400008e0000 */
[----:B------:R-:W-:Y:S02]  /*32a0*/  @P3 R2UR.BROADCAST UR17, R164 ;  /* 0x00000000a41132ca */ /* 0x000fe400008e0000 */
[----:B------:R-:W-:Y:S02]  /*32b0*/  @P3 PLOP3.LUT P0, PT, P3, PT, PT, 0x8, 0x80 ;  /* 0x000000000080381c */ /* 0x000fe40001f0e170 */
[----:B------:R-:W-:-:S09]  /*32c0*/  PLOP3.LUT P3, PT, PT, PT, PT, 0x8, 0x80 ;  /* 0x000000000080781c */ /* 0x000fd20003f6e170 */
[----:B------:R1:W-:Y:S02]  /*32d0*/  @UP1 UTMALDG.3D [UR16], [UR8], desc[URZ] ;  /* 0x0000ff10080015b4 */ /* 0x0003e40008011000 */
[----:B-1----:R-:W-:Y:S05]  /*32e0*/  @P0 BRA.U.ANY `(.L_x_50) ;  /* 0xfffffffd00e40947 */ /* 0x002fea000393ffff */
[----:B------:R-:W-:-:S13]  /*32f0*/  ELECT P0, URZ, PT ;  /* 0x0000000000ff782f */ /* 0x000fda0003800000 */
[----:B------:R-:W-:Y:S01]  /*3300*/  @P0 IADD3 R148, P3, PT, R182, 0x80, RZ ;  /* 0x00000080b6940810 */ /* 0x000fe20007f7e0ff */
[----:B------:R-:W-:Y:S01]  /*3310*/  VOTEU.ANY UP0, P0 ;  /* 0x0000000000ff7886 */ /* 0x000fe20000000100 */
[----:B------:R-:W-:Y:S02]  /*3320*/  VOTEU.ANY UP1, P0 ;  /* 0x0000000000ff7886 */ /* 0x000fe40000020100 */
[----:B------:R-:W-:Y:S01]  /*3330*/  @P0 R2UR UR5, R148 ;  /* 0x00000000940502ca */ /* 0x000fe200000e0000 */
[----:B------:R-:W-:Y:S01]  /*3340*/  @P0 IMAD.X R149, RZ, RZ, R183, P3 ;  /* 0x000000ffff950224 */ /* 0x000fe200018e06b7 */
[----:B------:R-:W-:Y:S01]  /*3350*/  PLOP3.LUT P3, PT, PT, PT, PT, 0x8, 0x80 ;  /* 0x000000000080781c */ /* 0x000fe20003f6e170 */
[----:B------:R-:W-:Y:S01]  /*3360*/  @P0 VIADD R148, R164, 0x2080 ;  /* 0x00002080a4940836 */ /* 0x000fe20000000000 */
[----:B------:R-:W-:Y:S02]  /*3370*/  @UP0 UMOV UR18, 0x40 ;  /* 0x0000004000120882 */ /* 0x000fe40000000000 */
[----:B------:R-:W-:-:S02]  /*3380*/  @P0 R2UR UR8, R149 ;  /* 0x00000000950802ca */ /* 0x000fc400000e0000 */
[----:B------:R-:W-:-:S05]  /*3390*/  @P0 R2UR UR16, R148 ;  /* 0x00000000941002ca */ /* 0x000fca00000e0000 */
[----:B------:R-:W-:-:S06]  /*33a0*/  IMAD.U32 R172, RZ, RZ, UR5 ;  /* 0x00000005ffac7e24 */ /* 0x000fcc000f8e00ff */
[----:B------:R-:W-:Y:S01]  /*33b0*/  IMAD.U32 R173, RZ, RZ, UR8 ;  /* 0x00000008ffad7e24 */ /* 0x000fe2000f8e00ff */
[----:B------:R-:W-:-:S04]  /*33c0*/  @P0 R2UR UR8, R172 ;  /* 0x00000000ac0802ca */ /* 0x000fc800000e0000 */
[----:B------:R-:W-:-:S15]  /*33d0*/  @P0 R2UR UR9, R173 ;  /* 0x00000000ad0902ca */ /* 0x000fde00000e0000 */
.L_x_51:
        /* <DEDUP_REMOVED lines=22> */
.L_x_52:
[----:B------:R-:W-:-:S13]  /*3540*/  @P0 ELECT P3, URZ, PT ;  /* 0x0000000000ff082f */ /* 0x000fda0003860000 */
[----:B------:R-:W-:Y:S02]  /*3550*/  @P3 R2UR.BROADCAST UR19, R151 ;  /* 0x00000000971332ca */ /* 0x000fe400008e0000 */
[----:B------:R-:W-:Y:S02]  /*3560*/  @P3 R2UR.BROADCAST UR17, R164 ;  /* 0x00000000a41132ca */ /* 0x000fe400008e0000 */
[----:B------:R-:W-:Y:S02]  /*3570*/  @P3 PLOP3.LUT P0, PT, P3, PT, PT, 0x8, 0x80 ;  /* 0x000000000080381c */ /* 0x000fe40001f0e170 */
[----:B------:R-:W-:-:S09]  /*3580*/  PLOP3.LUT P3, PT, PT, PT, PT, 0x8, 0x80 ;  /* 0x000000000080781c */ /* 0x000fd20003f6e170 */
[----:B------:R1:W-:Y:S02]  /*3590*/  @UP1 UTMALDG.3D [UR16], [UR8], desc[URZ] ;  /* 0x0000ff10080015b4 */ /* 0x0003e40008011000 */
[----:B-1----:R-:W-:Y:S05]  /*35a0*/  @P0 BRA.U.ANY `(.L_x_52) ;  /* 0xfffffffd00e40947 */ /* 0x002fea000393ffff */
[----:B------:R-:W-:Y:S01]  /*35b0*/  VIADD R162, R162, 0x1 ;  /* 0x00000001a2a27836 */ /* 0x000fe20000000000 */
[----:B------:R-:W-:-:S07]  /*35c0*/  LOP3.LUT R160, R160, 0x1, RZ, 0x3c, !PT ;  /* 0x00000001a0a07812 */ /* 0x000fce00078e3cff */
.L_x_47:
[----:B------:R-:W-:Y:S05]  /*35d0*/  BSYNC B0 ;  /* 0x0000000000007941 */ /* 0x000fea0003800000 */
.L_x_46:
[----:B------:R-:W-:Y:S01]  /*35e0*/  ISETP.GT.U32.AND P3, PT, R0, 0xf, PT ;  /* 0x0000000f0000780c */ /* 0x000fe20003f64070 */
[----:B------:R-:W-:Y:S01]  /*35f0*/  BSSY B0, `(.L_x_53) ;  /* 0x0000063000007945 */ /* 0x000fe20003800000 */
[----:B------:R-:W-:-:S04]  /*3600*/  ISETP.NE.AND P0, PT, R170, RZ, PT ;  /* 0x000000ffaa00720c */ /* 0x000fc80003f05270 */
[----:B------:R-:W-:-:S07]  /*3610*/  FSEL R166, R166, R163, !P0 ;  /* 0x000000a3a6a67208 */ /* 0x000fce0004000000 */
[----:B------:R-:W-:Y:S05]  /*3620*/  @P3 BRA `(.L_x_54) ;  /* 0x00000004007c3947 */ /* 0x000fea0003800000 */
[----:B------:R-:W-:Y:S01]  /*3630*/  FMUL R153, R153, UR4 ;  /* 0x0000000499997c20 */ /* 0x000fe20008400000 */
[----:B------:R-:W-:Y:S01]  /*3640*/  FMUL R148, R157, UR4 ;  /* 0x000000049d947c20 */ /* 0x000fe20008400000 */
[----:B------:R-:W-:Y:S01]  /*3650*/  FMUL R152, R152, UR4 ;  /* 0x0000000498987c20 */ /* 0x000fe20008400000 */
[----:B------:R-:W-:Y:S01]  /*3660*/  FMUL R149, R156, UR4 ;  /* 0x000000049c957c20 */ /* 0x000fe20008400000 */
[----:B------:R-:W-:Y:S02]  /*3670*/  UMOV UR5, 0xf ;  /* 0x0000000f00057882 */ /* 0x000fe40000000000 */
[----:B------:R-:W-:-:S04]  /*3680*/  FMNMX.NAN R150, R153, R148, !PT ;  /* 0x0000009499967209 */ /* 0x000fc80007820000 */
[----:B------:R-:W-:Y:S01]  /*3690*/  FMNMX3.NAN R150, R149, R152, R150, !PT ;  /* 0x0000009895967276 */ /* 0x000fe20007820096 */
[----:B------:R-:W-:Y:S06]  /*36a0*/  BRA.DIV UR5, `(.L_x_55) ;  /* 0x0000002205b07947 */ /* 0x000fec000b800000 */
[----:B------:R-:W-:Y:S02]  /*36b0*/  IMAD.MOV.U32 R173, RZ, RZ, 0xf ;  /* 0x0000000fffad7424 */ /* 0x000fe400078e00ff */
[----:B------:R-:W-:Y:S01]  /*36c0*/  IMAD.MOV.U32 R174, RZ, RZ, 0xf ;  /* 0x0000000fffae7424 */ /* 0x000fe200078e00ff */
[----:B------:R-:W1:Y:S02]  /*36d0*/  SHFL.BFLY PT, R151, R150, 0x2, 0x1f ;  /* 0x0c401f0096977f89 */ /* 0x000e6400000e0000 */
[----:B-1----:R-:W-:-:S05]  /*36e0*/  FMNMX R151, R150, R151, !PT ;  /* 0x0000009796977209 */ /* 0x002fca0007800000 */
[----:B------:R-:W1:Y:S02]  /*36f0*/  SHFL.BFLY PT, R156, R151, 0x1, 0x1f ;  /* 0x0c201f00979c7f89 */ /* 0x000e6400000e0000 */
[----:B-1----:R-:W-:-:S04]  /*3700*/  FMNMX R157, R151, R156, !PT ;  /* 0x0000009c979d7209 */ /* 0x002fc80007800000 */
[----:B------:R-:W-:-:S04]  /*3710*/  FMNMX R172, R166, R157, !PT ;  /* 0x0000009da6ac7209 */ /* 0x000fc80007800000 */
[----:B------:R-:W-:-:S05]  /*3720*/  FSEL R171, R157, R172, !P0 ;  /* 0x000000ac9dab7208 */ /* 0x000fca0004000000 */
[--C-:B------:R-:W-:Y:S01]  /*3730*/  FADD R149, R149, -R171.reuse ;  /* 0x800000ab95957221 */ /* 0x100fe20000000000 */
[--C-:B------:R-:W-:Y:S01]  /*3740*/  FADD R148, R148, -R171.reuse ;  /* 0x800000ab94947221 */ /* 0x100fe20000000000 */
[--C-:B------:R-:W-:Y:S01]  /*3750*/  FADD R152, R152, -R171.reuse ;  /* 0x800000ab98987221 */ /* 0x100fe20000000000 */
[----:B------:R-:W-:Y:S01]  /*3760*/  FADD R153, R153, -R171 ;  /* 0x800000ab99997221 */ /* 0x000fe20000000000 */
[----:B------:R-:W-:Y:S01]  /*3770*/  FMUL R149, R149, 1.4426950216293334961 ;  /* 0x3fb8aa3b95957820 */ /* 0x000fe20000400000 */
[----:B------:R-:W-:Y:S01]  /*3780*/  FMUL R148, R148, 1.4426950216293334961 ;  /* 0x3fb8aa3b94947820 */ /* 0x000fe20000400000 */
[----:B------:R-:W-:Y:S01]  /*3790*/  FMUL R152, R152, 1.4426950216293334961 ;  /* 0x3fb8aa3b98987820 */ /* 0x000fe20000400000 */
[----:B------:R-:W-:Y:S01]  /*37a0*/  FMUL R153, R153, 1.4426950216293334961 ;  /* 0x3fb8aa3b99997820 */ /* 0x000fe20000400000 */
[----:B------:R-:W1:Y:S08]  /*37b0*/  MUFU.EX2 R156, R149 ;  /* 0x00000095009c7308 */ /* 0x000e700000000800 */
[----:B------:R3:W4:Y:S08]  /*37c0*/  MUFU.EX2 R157, R148 ;  /* 0x00000094009d7308 */ /* 0x0007300000000800 */
[----:B------:R-:W5:Y:S01]  /*37d0*/  MUFU.EX2 R152, R152 ;  /* 0x0000009800987308 */ /* 0x000f620000000800 */
[----:B-1----:R-:W-:Y:S01]  /*37e0*/  FADD R150, RZ, R156 ;  /* 0x0000009cff967221 */ /* 0x002fe20000000000 */
[----:B---3--:R-:W-:-:S06]  /*37f0*/  IMAD.MOV.U32 R148, RZ, RZ, 0xf ;  /* 0x0000000fff947424 */ /* 0x008fcc00078e00ff */
[----:B------:R-:W1:Y:S01]  /*3800*/  MUFU.EX2 R153, R153 ;  /* 0x0000009900997308 */ /* 0x000e620000000800 */
[----:B----4-:R-:W-:-:S04]  /*3810*/  FADD R151, R157, R150 ;  /* 0x000000969d977221 */ /* 0x010fc80000000000 */
[----:B-----5:R-:W-:Y:S01]  /*3820*/  FADD R150, R152, R151 ;  /* 0x0000009798967221 */ /* 0x020fe20000000000 */
[----:B------:R-:W-:-:S03]  /*3830*/  IMAD.MOV.U32 R151, RZ, RZ, 0xf ;  /* 0x0000000fff977424 */ /* 0x000fc600078e00ff */
[----:B-1----:R-:W-:-:S05]  /*3840*/  FADD R150, R153, R150 ;  /* 0x0000009699967221 */ /* 0x002fca0000000000 */
[----:B------:R-:W1:Y:S02]  /*3850*/  SHFL.BFLY PT, R149, R150, 0x2, 0x1f ;  /* 0x0c401f0096957f89 */ /* 0x000e6400000e0000 */
[----:B-1----:R-:W-:-:S05]  /*3860*/  FADD R149, R150, R149 ;  /* 0x0000009596957221 */ /* 0x002fca0000000000 */
[----:B------:R1:W3:Y:S02]  /*3870*/  SHFL.BFLY PT, R148, R149, 0x1, 0x1f ;  /* 0x0c201f0095947f89 */ /* 0x0002e400000e0000 */
.L_x_93:
[----:B------:R-:W-:Y:S01]  /*3880*/  BSSY.RECONVERGENT B1, `(.L_x_56) ;  /* 0x0000037000017945 */ /* 0x000fe20003800200 */
[----:B---3--:R-:W-:-:S03]  /*3890*/  FADD R148, R149, R148 ;  /* 0x0000009495947221 */ /* 0x008fc60000000000 */
[----:B------:R-:W-:Y:S05]  /*38a0*/  @!P0 BRA `(.L_x_57) ;  /* 0x0000000000d08947 */ /* 0x000fea0003800000 */
[----:B-1----:R-:W-:-:S04]  /*38b0*/  FADD R149, R163, -R172 ;  /* 0x800000aca3957221 */ /* 0x002fc80000000000 */
[----:B------:R-:W-:-:S06]  /*38c0*/  FMUL R149, R149, 1.4426950216293334961 ;  /* 0x3fb8aa3b95957820 */ /* 0x000fcc0000400000 */
[----:B------:R-:W1:Y:S02]  /*38d0*/  MUFU.EX2 R149, R149 ;  /* 0x0000009500957308 */ /* 0x000e640000000800 */
[-C--:B-1----:R-:W-:Y:S01]  /*38e0*/  FFMA R148, R161, R149.reuse, R148 ;  /* 0x00000095a1947223 */ /* 0x082fe20000000094 */
[-C--:B------:R-:W-:Y:S01]  /*38f0*/  FMUL R5, R5, R149.reuse ;  /* 0x0000009505057220 */ /* 0x080fe20000400000 */
        /* <DEDUP_REMOVED lines=46> */
[----:B------:R-:W-:-:S07]  /*3be0*/  FMUL R145, R145, R149 ;  /* 0x0000009591917220 */ /* 0x000fce0000400000 */
.L_x_57:
[----:B------:R-:W-:Y:S05]  /*3bf0*/  BSYNC.RECONVERGENT B1 ;  /* 0x0000000000017941 */ /* 0x000fea0003800200 */
.L_x_56:
[----:B------:R-:W-:Y:S02]  /*3c00*/  IMAD.MOV.U32 R163, RZ, RZ, R171 ;  /* 0x000000ffffa37224 */ /* 0x000fe400078e00ab */
[----:B------:R-:W-:-:S07]  /*3c10*/  IMAD.MOV.U32 R161, RZ, RZ, R148 ;  /* 0x000000ffffa17224 */ /* 0x000fce00078e0094 */
.L_x_54:
[----:B------:R-:W-:Y:S05]  /*3c20*/  BSYNC B0 ;  /* 0x0000000000007941 */ /* 0x000fea0003800000 */
.L_x_53:
[----:B-1----:R-:W-:-:S04]  /*3c30*/  IMAD.U32 R149, R169, -0x80000000, RZ ;  /* 0x80000000a9957824 */ /* 0x002fc800078e00ff */
[----:B------:R-:W1:Y:S02]  /*3c40*/  SYNCS.PHASECHK.TRANS64.TRYWAIT P0, [R164+URZ+0x10], R149 ;  /* 0x00001095a40075a7 */ /* 0x000e6400080011ff */
[----:B-1----:R-:W-:Y:S05]  /*3c50*/  @P0 BRA `(.L_x_58) ;  /* 0x0000000000080947 */ /* 0x002fea0003800000 */
[----:B------:R-:W1:Y:S02]  /*3c60*/  SYNCS.PHASECHK.TRANS64.TRYWAIT P0, [R164+URZ+0x10], R149 ;  /* 0x00001095a40075a7 */ /* 0x000e6400080011ff */
[----:B-1----:R-:W-:Y:S05]  /*3c70*/  @!P0 BRA `(.L_x_59) ;  /* 0x0000002000048947 */ /* 0x002fea0003800000 */
.L_x_58:
[----:B------:R-:W-:Y:S01]  /*3c80*/  IMAD R148, R0, 0x80, R0 ;  /* 0x0000008000947824 */ /* 0x000fe200078e0200 */
[----:B------:R-:W-:Y:S05]  /*3c90*/  WARPSYNC.ALL ;  /* 0x0000000000007948 */ /* 0x000fea0003800000 */
[----:B------:R-:W-:Y:S01]  /*3ca0*/  NOP ;  /* 0x0000000000007918 */ /* 0x000fe20000000000 */
[----:B-1----:R-:W-:Y:S01]  /*3cb0*/  LOP3.LUT R149, R148, 0x790, RZ, 0xc0, !PT ;  /* 0x0000079094957812 */ /* 0x002fe200078ec0ff */
[----:B------:R-:W-:Y:S01]  /*3cc0*/  VIADD R165, R165, 0x1 ;  /* 0x00000001a5a57836 */ /* 0x000fe20000000000 */
[----:B------:R-:W-:Y:S02]  /*3cd0*/  F2FP.F16.F32.PACK_AB R155, R155, R154 ;  /* 0x0000009a9b9b723e */ /* 0x000fe400000000ff */
[----:B------:R-:W-:Y:S01]  /*3ce0*/  F2FP.F16.F32.PACK_AB R154, R153, R152 ;  /* 0x00000098999a723e */ /* 0x000fe200000000ff */
[----:B------:R-:W-:Y:S01]  /*3cf0*/  IMAD.IADD R171, R164, 0x1, R149 ;  /* 0x00000001a4ab7824 */ /* 0x000fe200078e0295 */
[----:B------:R-:W-:-:S02]  /*3d00*/  F2FP.F16.F32.PACK_AB R153, R159, R158 ;  /* 0x0000009e9f99723e */ /* 0x000fc400000000ff */
[----:B------:R-:W-:Y:S01]  /*3d10*/  F2FP.F16.F32.PACK_AB R152, R157, R156 ;  /* 0x0000009c9d98723e */ /* 0x000fe200000000ff */
[----:B------:R-:W-:Y:S01]  /*3d20*/  VIADD R148, R171, 0x3080 ;  /* 0x00003080ab947836 */ /* 0x000fe20000000000 */
[----:B------:R-:W-:Y:S02]  /*3d30*/  PLOP3.LUT P0, PT, PT, PT, PT, 0x80, 0x8 ;  /* 0x000000000008781c */ /* 0x000fe40003f0f070 */
[----:B------:R-:W-:Y:S02]  /*3d40*/  LOP3.LUT R169, R169, 0x1, RZ, 0x3c, !PT ;  /* 0x00000001a9a97812 */ /* 0x000fe400078e3cff */
[----:B------:R-:W-:-:S04]  /*3d50*/  SHF.R.U32.HI R149, RZ, 0x3, R148 ;  /* 0x00000003ff957819 */ /* 0x000fc80000011694 */
[----:B------:R-:W-:Y:S01]  /*3d60*/  LOP3.LUT R181, R148, 0x70, R149, 0x78, !PT ;  /* 0x0000007094b57812 */ /* 0x000fe200078e7895 */
[----:B------:R-:W-:-:S04]  /*3d70*/  VIADD R148, R171, 0x30c0 ;  /* 0x000030c0ab947836 */ /* 0x000fc80000000000 */
[----:B------:R-:W1:Y:S01]  /*3d80*/  LDSM.16.MT88.4 R172, [R181] ;  /* 0x00000000b5ac783b */ /* 0x000e620000004200 */
[----:B------:R-:W-:-:S03]  /*3d90*/  SHF.R.U32.HI R149, RZ, 0x3, R148 ;  /* 0x00000003ff957819 */ /* 0x000fc60000011694 */
[----:B------:R-:W-:Y:S01]  /*3da0*/  LDSM.16.MT88.4 R176, [R181+0x1000] ;  /* 0x00100000b5b0783b */ /* 0x000fe20000004200 */
[----:B------:R-:W-:-:S03]  /*3db0*/  LOP3.LUT R180, R148, 0x70, R149, 0x78, !PT ;  /* 0x0000007094b47812 */ /* 0x000fc600078e7895 */
[----:B------:R3:W-:Y:S04]  /*3dc0*/  LDSM.16.MT88.4 R188, [R181+0x800] ;  /* 0x00080000b5bc783b */ /* 0x0007e80000004200 */
[----:B------:R-:W4:Y:S01]  /*3dd0*/  LDSM.16.MT88.4 R148, [R180] ;  /* 0x00000000b494783b */ /* 0x000f220000004200 */
[----:B---3--:R-:W-:-:S03]  /*3de0*/  VIADD R181, R171, 0x30a0 ;  /* 0x000030a0abb57836 */ /* 0x008fc60000000000 */
[----:B------:R-:W-:Y:S01]  /*3df0*/  LDSM.16.MT88.4 R156, [R180+0x1000] ;  /* 0x00100000b49c783b */ /* 0x000fe20000004200 */
[----:B------:R-:W-:Y:S01]  /*3e00*/  VIADD R171, R171, 0x30e0 ;  /* 0x000030e0abab7836 */ /* 0x000fe20000000000 */
[C---:B-1----:R-:W-:Y:S08]  /*3e10*/  HMMA.16816.F32 R4, R152.reuse, R172, R4 ;  /* 0x000000ac9804723c */ /* 0x042ff00000001804 */
[C---:B------:R-:W-:Y:S01]  /*3e20*/  HMMA.16816.F32 R8, R152.reuse, R174, R8 ;  /* 0x000000ae9808723c */ /* 0x040fe20000001808 */
[----:B------:R-:W1:Y:S07]  /*3e30*/  LDSM.16.MT88.4 R172, [R180+0x800] ;  /* 0x00080000b4ac783b */ /* 0x000e6e0000004200 */
[----:B----4-:R-:W-:Y:S01]  /*3e40*/  HMMA.16816.F32 R20, R152, R148, R20 ;  /* 0x000000949814723c */ /* 0x010fe20000001814 */
[----:B------:R-:W-:-:S04]  /*3e50*/  SHF.R.U32.HI R148, RZ, 0x3, R171 ;  /* 0x00000003ff947819 */ /* 0x000fc800000116ab */
[----:B------:R-:W-:-:S03]  /*3e60*/  LOP3.LUT R171, R171, 0x70, R148, 0x78, !PT ;  /* 0x00000070abab7812 */ /* 0x000fc600078e7894 */
[C---:B------:R-:W-:Y:S02]  /*3e70*/  HMMA.16816.F32 R24, R152.reuse, R150, R24 ;  /* 0x000000969818723c */ /* 0x040fe40000001818 */
[----:B------:R-:W3:Y:S04]  /*3e80*/  LDSM.16.MT88.4 R148, [R171] ;  /* 0x00000000ab94783b */ /* 0x000ee80000004200 */
[----:B------:R-:W-:Y:S02]  /*3e90*/  LDSM.16.MT88.4 R196, [R171+0x800] ;  /* 0x00080000abc4783b */ /* 0x000fe40000004200 */
[----:B------:R-:W-:Y:S01]  /*3ea0*/  HMMA.16816.F32 R116, R152, R176, R116 ;  /* 0x000000b09874723c */ /* 0x000fe20000001874 */
[----:B------:R-:W-:Y:S01]  /*3eb0*/  SHF.R.U32.HI R176, RZ, 0x3, R181 ;  /* 0x00000003ffb07819 */ /* 0x000fe200000116b5 */
[----:B------:R-:W-:Y:S03]  /*3ec0*/  LDSM.16.MT88.4 R200, [R171+0x1000] ;  /* 0x00100000abc8783b */ /* 0x000fe60000004200 */
[----:B------:R-:W-:-:S03]  /*3ed0*/  LOP3.LUT R181, R181, 0x70, R176, 0x78, !PT ;  /* 0x00000070b5b57812 */ /* 0x000fc600078e78b0 */
[C---:B------:R-:W-:Y:S02]  /*3ee0*/  HMMA.16816.F32 R36, R152.reuse, R188, R36 ;  /* 0x000000bc9824723c */ /* 0x040fe40000001824 */
[----:B------:R-:W4:Y:S06]  /*3ef0*/  LDSM.16.MT88.4 R192, [R181] ;  /* 0x00000000b5c0783b */ /* 0x000f2c0000004200 */
[C---:B------:R-:W-:Y:S01]  /*3f00*/  HMMA.16816.F32 R40, R152.reuse, R190, R40 ;  /* 0x000000be9828723c */ /* 0x040fe20000001828 */
[----:B------:R-:W5:Y:S07]  /*3f10*/  LDSM.16.MT88.4 R188, [R181+0x800] ;  /* 0x00080000b5bc783b */ /* 0x000f6e0000004200 */
[C---:B------:R-:W-:Y:S01]  /*3f20*/  HMMA.16816.F32 R120, R152.reuse, R178, R120 ;  /* 0x000000b29878723c */ /* 0x040fe20000001878 */
[----:B------:R-:W2:Y:S07]  /*3f30*/  LDSM.16.MT88.4 R176, [R181+0x1000] ;  /* 0x00100000b5b0783b */ /* 0x000eae0000004200 */
[----:B-1----:R-:W-:Y:S01]  /*3f40*/  HMMA.16816.F32 R52, R152, R172, R52 ;  /* 0x000000ac9834723c */ /* 0x002fe20000001834 */
[----:B------:R-:W-:-:S05]  /*3f50*/  VIADD R173, R3, 0xffffffff ;  /* 0xffffffff03ad7836 */ /* 0x000fca0000000000 */
[C---:B------:R-:W-:Y:S01]  /*3f60*/  ISETP.GE.AND P3, PT, R170.reuse, R173, PT ;  /* 0x000000adaa00720c */ /* 0x040fe20003f66270 */
[----:B------:R-:W-:Y:S01]  /*3f70*/  VIADD R170, R170, 0x1 ;  /* 0x00000001aaaa7836 */ /* 0x000fe20000000000 */
[C---:B------:R-:W-:Y:S08]  /*3f80*/  HMMA.16816.F32 R132, R152.reuse, R156, R132 ;  /* 0x0000009c9884723c */ /* 0x040ff00000001884 */
[----:B---3--:R-:W-:Y:S01]  /*3f90*/  HMMA.16816.F32 R28, R152, R148, R28 ;  /* 0x00000094981c723c */ /* 0x008fe2000000181c */
[----:B------:R-:W-:-:S02]  /*3fa0*/  @!P1 IMAD.MOV.U32 R149, RZ, RZ, 0x1 ;  /* 0x00000001ff959424 */ /* 0x000fc400078e00ff */
[----:B------:R-:W-:-:S04]  /*3fb0*/  @!P3 IMAD.U32 R157, R167, -0x80000000, RZ ;  /* 0x80000000a79db824 */ /* 0x000fc800078e00ff */
[----:B------:R3:W1:Y:S01]  /*3fc0*/  @!P3 SYNCS.PHASECHK.TRANS64.TRYWAIT P0, [R164+URZ], R157 ;  /* 0x0000009da400b5a7 */ /* 0x00066200080011ff */
[C---:B------:R-:W-:Y:S08]  /*3fd0*/  HMMA.16816.F32 R56, R152.reuse, R174, R56 ;  /* 0x000000ae9838723c */ /* 0x040ff00000001838 */
[----:B------:R-:W-:Y:S01]  /*3fe0*/  HMMA.16816.F32 R136, R152, R158, R136 ;  /* 0x0000009e9888723c */ /* 0x000fe20000001888 */
[----:B------:R3:W-:Y:S01]  /*3ff0*/  @!P1 SYNCS.ARRIVE.TRANS64.ART0 RZ, [R164+URZ+0x18], R149 ;  /* 0x00001895a4ff99a7 */ /* 0x0007e200085000ff */
[----:B------:R-:W-:-:S06]  /*4000*/  ISETP.NE.AND P1, PT, R165, RZ, PT ;  /* 0x000000ffa500720c */ /* 0x000fcc0003f25270 */
[C---:B----4-:R-:W-:Y:S08]  /*4010*/  HMMA.16816.F32 R12, R152.reuse, R192, R12 ;  /* 0x000000c0980c723c */ /* 0x050ff0000000180c */
[C---:B------:R-:W-:Y:S08]  /*4020*/  HMMA.16816.F32 R16, R152.reuse, R194, R16 ;  /* 0x000000c29810723c */ /* 0x040ff00000001810 */
[C---:B-----5:R-:W-:Y:S08]  /*4030*/  HMMA.16816.F32 R44, R152.reuse, R188, R44 ;  /* 0x000000bc982c723c */ /* 0x060ff0000000182c */
[C---:B------:R-:W-:Y:S08]  /*4040*/  HMMA.16816.F32 R48, R152.reuse, R190, R48 ;  /* 0x000000be9830723c */ /* 0x040ff00000001830 */
[C---:B--2---:R-:W-:Y:S08]  /*4050*/  HMMA.16816.F32 R124, R152.reuse, R176, R124 ;  /* 0x000000b0987c723c */ /* 0x044ff0000000187c */
[C---:B------:R-:W-:Y:S08]  /*4060*/  HMMA.16816.F32 R128, R152.reuse, R178, R128 ;  /* 0x000000b29880723c */ /* 0x040ff00000001880 */
[C---:B------:R-:W-:Y:S08]  /*4070*/  HMMA.16816.F32 R32, R152.reuse, R150, R32 ;  /* 0x000000969820723c */ /* 0x040ff00000001820 */
[C---:B------:R-:W-:Y:S08]  /*4080*/  HMMA.16816.F32 R60, R152.reuse, R196, R60 ;  /* 0x000000c4983c723c */ /* 0x040ff0000000183c */
[C---:B------:R-:W-:Y:S08]  /*4090*/  HMMA.16816.F32 R64, R152.reuse, R198, R64 ;  /* 0x000000c69840723c */ /* 0x040ff00000001840 */
[C---:B------:R-:W-:Y:S08]  /*40a0*/  HMMA.16816.F32 R140, R152.reuse, R200, R140 ;  /* 0x000000c8988c723c */ /* 0x040ff0000000188c */
[----:B------:R-:W-:Y:S01]  /*40b0*/  HMMA.16816.F32 R144, R152, R202, R144 ;  /* 0x000000ca9890723c */ /* 0x000fe20000001890 */
[----:B------:R-:W-:-:S04]  /*40c0*/  NOP ;  /* 0x0000000000007918 */ /* 0x000fc80000000000 */
[----:B-1-3--:R-:W-:-:S15]  /*40d0*/  @P1 BRA `(.L_x_60) ;  /* 0xffffffe400681947 */ /* 0x00afde000383ffff */
.L_x_35:
[----:B------:R-:W-:Y:S01]  /*40e0*/  SHF.R.U32.HI R3, RZ, 0x1, R0 ;  /* 0x00000001ff037819 */ /* 0x000fe20000011600 */
[C---:B------:R-:W-:Y:S01]  /*40f0*/  IMAD.SHL.U32 R69, R0.reuse, 0x20, RZ ;  /* 0x0000002000457824 */ /* 0x040fe200078e00ff */
[----:B-1----:R-:W1:Y:S01]  /*4100*/  S2R R91, SR_CTAID.Y ;  /* 0x00000000005b7919 */ /* 0x002e620000002600 */
[C---:B------:R-:W-:Y:S01]  /*4110*/  ISETP.GE.U32.AND P0, PT, R0.reuse, 0x10, PT ;  /* 0x000000100000780c */ /* 0x040fe20003f06070 */
[----:B------:R-:W-:Y:S01]  /*4120*/  IMAD.MOV.U32 R70, RZ, RZ, R8 ;  /* 0x000000ffff467224 */ /* 0x000fe200078e0008 */
[----:B------:R-:W-:Y:S01]  /*4130*/  F2FP.F16.F32.PACK_AB R71, R11, R10 ;  /* 0x0000000a0b47723e */ /* 0x000fe200000000ff */
[----:B------:R-:W-:Y:S01]  /*4140*/  IMAD R68, R0, 0x40, R3 ;  /* 0x0000004000447824 */ /* 0x000fe200078e0203 */
[----:B------:R-:W-:Y:S01]  /*4150*/  LOP3.LUT R3, R69, 0x1e0, RZ, 0xc0, !PT ;  /* 0x000001e045037812 */ /* 0x000fe200078ec0ff */
[----:B------:R-:W-:Y:S01]  /*4160*/  IMAD.MOV.U32 R87, RZ, RZ, R9 ;  /* 0x000000ffff577224 */ /* 0x000fe200078e0009 */
[----:B------:R-:W-:Y:S01]  /*4170*/  F2FP.F16.F32.PACK_AB R69, R7, R6 ;  /* 0x000000060745723e */ /* 0x000fe200000000ff */
[----:B------:R-:W-:Y:S01]  /*4180*/  IMAD.MOV.U32 R89, RZ, RZ, R5 ;  /* 0x000000ffff597224 */ /* 0x000fe200078e0005 */
[----:B------:R-:W-:Y:S01]  /*4190*/  LOP3.LUT R68, R68, 0x3c8, RZ, 0xc0, !PT ;  /* 0x000003c844447812 */ /* 0x000fe200078ec0ff */
[----:B------:R-:W-:Y:S01]  /*41a0*/  BSSY.RECONVERGENT B0, `(.L_x_61) ;  /* 0x000006f000007945 */ /* 0x000fe20003800200 */
[----:B------:R-:W-:Y:S01]  /*41b0*/  F2FP.F16.F32.PACK_AB R7, R19, R18 ;  /* 0x000000121307723e */ /* 0x000fe200000000ff */
[----:B------:R-:W-:Y:S01]  /*41c0*/  IMAD.MOV.U32 R83, RZ, RZ, R17 ;  /* 0x000000ffff537224 */ /* 0x000fe200078e0011 */
[----:B------:R-:W-:Y:S01]  /*41d0*/  F2FP.F16.F32.PACK_AB R5, R15, R14 ;  /* 0x0000000e0f05723e */ /* 0x000fe200000000ff */
[----:B------:R-:W-:-:S02]  /*41e0*/  IMAD.IADD R3, R68, 0x1, -R3 ;  /* 0x0000000144037824 */ /* 0x000fc400078e0a03 */
[----:B------:R-:W-:Y:S02]  /*41f0*/  IMAD.MOV.U32 R68, RZ, RZ, R4 ;  /* 0x000000ffff447224 */ /* 0x000fe400078e0004 */
[----:B------:R-:W2:Y:S01]  /*4200*/  S2R R4, SR_CTAID.X ;  /* 0x0000000000047919 */ /* 0x000ea20000002500 */
[----:B------:R-:W-:Y:S01]  /*4210*/  IADD3 R3, PT, PT, R164, R3, R3 ;  /* 0x00000003a4037210 */ /* 0x000fe20007ffe003 */
[----:B------:R-:W-:Y:S02]  /*4220*/  IMAD.MOV.U32 R6, RZ, RZ, R16 ;  /* 0x000000ffff067224 */ /* 0x000fe400078e0010 */
[----:B------:R-:W-:Y:S02]  /*4230*/  IMAD.MOV.U32 R81, RZ, RZ, R21 ;  /* 0x000000ffff517224 */ /* 0x000fe400078e0015 */
[C---:B------:R-:W-:Y:S02]  /*4240*/  VIADD R8, R3.reuse, 0x80 ;  /* 0x0000008003087836 */ /* 0x040fe40000000000 */
[----:B------:R-:W-:-:S02]  /*4250*/  VIADD R3, R3, 0xa0 ;  /* 0x000000a003037836 */ /* 0x000fc40000000000 */
[----:B------:R-:W-:Y:S01]  /*4260*/  IMAD.MOV.U32 R78, RZ, RZ, R28 ;  /* 0x000000ffff4e7224 */ /* 0x000fe200078e001c */
[----:B------:R-:W-:Y:S01]  /*4270*/  SHF.R.U32.HI R9, RZ, 0x3, R8 ;  /* 0x00000003ff097819 */ /* 0x000fe20000011608 */
[----:B------:R-:W-:Y:S01]  /*4280*/  IMAD.MOV.U32 R77, RZ, RZ, R29 ;  /* 0x000000ffff4d7224 */ /* 0x000fe200078e001d */
[----:B------:R-:W-:Y:S01]  /*4290*/  SHF.R.U32.HI R10, RZ, 0x3, R3 ;  /* 0x00000003ff0a7819 */ /* 0x000fe20000011603 */
[----:B------:R-:W-:Y:S01]  /*42a0*/  IMAD.MOV.U32 R74, RZ, RZ, R36 ;  /* 0x000000ffff4a7224 */ /* 0x000fe200078e0024 */
[----:B------:R-:W-:Y:S01]  /*42b0*/  LOP3.LUT R8, R8, 0x30, R9, 0x78, !PT ;  /* 0x0000003008087812 */ /* 0x000fe200078e7809 */
[----:B------:R-:W-:Y:S01]  /*42c0*/  IMAD.MOV.U32 R73, RZ, RZ, R37 ;  /* 0x000000ffff497224 */ /* 0x000fe200078e0025 */
[----:B------:R-:W-:Y:S01]  /*42d0*/  LOP3.LUT R10, R3, 0x30, R10, 0x78, !PT ;  /* 0x00000030030a7812 */ /* 0x000fe200078e780a */
[----:B------:R-:W-:Y:S02]  /*42e0*/  IMAD.MOV.U32 R18, RZ, RZ, R44 ;  /* 0x000000ffff127224 */ /* 0x000fe400078e002c */
[----:B------:R-:W-:-:S02]  /*42f0*/  IMAD.MOV.U32 R17, RZ, RZ, R45 ;  /* 0x000000ffff117224 */ /* 0x000fc400078e002d */
[----:B------:R-:W-:Y:S02]  /*4300*/  IMAD.MOV.U32 R14, RZ, RZ, R52 ;  /* 0x000000ffff0e7224 */ /* 0x000fe400078e0034 */
[----:B------:R-:W-:Y:S02]  /*4310*/  IMAD.MOV.U32 R84, RZ, RZ, R12 ;  /* 0x000000ffff547224 */ /* 0x000fe400078e000c */
[----:B------:R-:W-:Y:S02]  /*4320*/  IMAD.MOV.U32 R85, RZ, RZ, R13 ;  /* 0x000000ffff557224 */ /* 0x000fe400078e000d */
[----:B------:R-:W-:Y:S02]  /*4330*/  IMAD.MOV.U32 R82, RZ, RZ, R20 ;  /* 0x000000ffff527224 */ /* 0x000fe400078e0014 */
        /* <DEDUP_REMOVED lines=15> */
[----:B------:R-:W-:Y:S01]  /*4430*/  IMAD.MOV.U32 R21, RZ, RZ, R145 ;  /* 0x000000ffff157224 */ /* 0x000fe200078e0091 */
[----:B-12---:R-:W-:Y:S06]  /*4440*/  @P0 BRA `(.L_x_62) ;  /* 0x0000000400100947 */ /* 0x006fec0003800000 */
[----:B------:R-:W-:Y:S01]  /*4450*/  IMAD R4, R4, 0x4, R91 ;  /* 0x0000000404047824 */ /* 0x000fe200078e025b */
[----:B------:R-:W1:Y:S01]  /*4460*/  LDCU.128 UR8, c[0x0][0x580] ;  /* 0x0000b000ff0877ac */ /* 0x000e620008000c00 */
[----:B------:R-:W-:Y:S01]  /*4470*/  SHF.R.U32.HI R3, RZ, 0x2, R0 ;  /* 0x00000002ff037819 */ /* 0x000fe20000011600 */
[----:B------:R-:W-:Y:S01]  /*4480*/  IMAD.SHL.U32 R2, R2, 0x10, RZ ;  /* 0x0000001002027824 */ /* 0x000fe200078e00ff */
[----:B------:R-:W-:Y:S01]  /*4490*/  FSETP.NE.AND P0, PT, R161, RZ, PT ;  /* 0x000000ffa100720b */ /* 0x000fe20003f05000 */
[----:B------:R-:W-:Y:S02]  /*44a0*/  IMAD.SHL.U32 R0, R4, 0x4, RZ ;  /* 0x0000000404007824 */ /* 0x000fe400078e00ff */
[----:B------:R-:W-:-:S03]  /*44b0*/  IMAD.MOV.U32 R4, RZ, RZ, 0x3f800000 ;  /* 0x3f800000ff047424 */ /* 0x000fc600078e00ff */
[----:B------:R-:W-:Y:S02]  /*44c0*/  IADD3 R13, P1, P3, R2, R0, R3 ;  /* 0x00000000020d7210 */ /* 0x000fe40007b3e003 */
[----:B------:R-:W-:Y:S02]  /*44d0*/  SHF.R.S32.HI R3, RZ, 0x1f, R2 ;  /* 0x0000001fff037819 */ /* 0x000fe40000011402 */
[----:B------:R-:W-:Y:S01]  /*44e0*/  SHF.R.S32.HI R0, RZ, 0x1f, R0 ;  /* 0x0000001fff007819 */ /* 0x000fe20000011400 */
[----:B------:R-:W-:Y:S02]  /*44f0*/  IMAD.SHL.U32 R12, R13, 0x4, RZ ;  /* 0x000000040d0c7824 */ /* 0x000fe400078e00ff */
[----:B------:R-:W2:Y:S01]  /*4500*/  @P0 MUFU.RCP R4, R161 ;  /* 0x000000a100040308 */ /* 0x000ea20000001000 */
[----:B------:R-:W-:Y:S02]  /*4510*/  IADD3.X R0, PT, PT, R3, R0, RZ, P1, P3 ;  /* 0x0000000003007210 */ /* 0x000fe40000fe64ff */
[----:B-1----:R-:W-:-:S02]  /*4520*/  IADD3 R2, P0, PT, R12, UR10, RZ ;  /* 0x0000000a0c027c10 */ /* 0x002fc4000ff1e0ff */
[----:B------:R-:W-:Y:S02]  /*4530*/  SHF.L.U64.HI R0, R13, 0x2, R0 ;  /* 0x000000020d007819 */ /* 0x000fe40000010200 */
[----:B------:R-:W-:Y:S02]  /*4540*/  IADD3 R12, P1, PT, R12, UR8, RZ ;  /* 0x000000080c0c7c10 */ /* 0x000fe4000ff3e0ff */
[C---:B------:R-:W-:Y:S02]  /*4550*/  IADD3.X R3, PT, PT, R0.reuse, UR11, RZ, P0, !PT ;  /* 0x0000000b00037c10 */ /* 0x040fe400087fe4ff */
[----:B------:R-:W-:-:S03]  /*4560*/  IADD3.X R13, PT, PT, R0, UR9, RZ, P1, !PT ;  /* 0x00000009000d7c10 */ /* 0x000fc60008ffe4ff */
[----:B------:R1:W-:Y:S01]  /*4570*/  STG.E desc[UR6][R2.64], R163 ;  /* 0x000000a302007986 */ /* 0x0003e2000c101906 */
[----:B--2---:R-:W-:-:S03]  /*4580*/  FMUL R68, R4, R68 ;  /* 0x0000004404447220 */ /* 0x004fc60000400000 */
[----:B------:R1:W-:Y:S01]  /*4590*/  STG.E desc[UR6][R12.64], R161 ;  /* 0x000000a10c007986 */ /* 0x0003e2000c101906 */
[C---:B------:R-:W-:Y:S01]  /*45a0*/  FMUL R89, R4.reuse, R89 ;  /* 0x0000005904597220 */ /* 0x040fe20000400000 */
        /* <DEDUP_REMOVED lines=45> */
[----:B-1----:R-:W-:-:S07]  /*4880*/  FMUL R21, R4, R21 ;  /* 0x0000001504157220 */ /* 0x002fce0000400000 */
.L_x_62:
[----:B------:R-:W-:Y:S05]  /*4890*/  BSYNC.RECONVERGENT B0 ;  /* 0x0000000000007941 */ /* 0x000fea0003800200 */
.L_x_61:
[----:B------:R1:W-:Y:S06]  /*48a0*/  MEMBAR.ALL.CTA ;  /* 0x0000000000007992 */ /* 0x0003ec0000008000 */
[----:B-1----:R-:W1:Y:S01]  /*48b0*/  FENCE.VIEW.ASYNC.S ;  /* 0x00000000000073c6 */ /* 0x002e620000000000 */
[----:B------:R-:W-:Y:S01]  /*48c0*/  IMAD.MOV.U32 R9, RZ, RZ, RZ ;  /* 0x000000ffff097224 */ /* 0x000fe200078e00ff */
[----:B------:R-:W-:Y:S01]  /*48d0*/  F2FP.F16.F32.PACK_AB R70, R87, R70 ;  /* 0x000000465746723e */ /* 0x000fe200000000ff */
[----:B------:R-:W-:Y:S01]  /*48e0*/  IMAD.MOV.U32 R11, RZ, RZ, RZ ;  /* 0x000000ffff0b7224 */ /* 0x000fe200078e00ff */
[----:B------:R-:W-:Y:S01]  /*48f0*/  F2FP.F16.F32.PACK_AB R68, R89, R68 ;  /* 0x000000445944723e */ /* 0x000fe200000000ff */
[----:B------:R-:W-:Y:S01]  /*4900*/  BSSY.RECONVERGENT B0, `(.L_x_63) ;  /* 0x000001d000007945 */ /* 0x000fe20003800200 */
[----:B------:R-:W-:-:S02]  /*4910*/  MOV R0, R8 ;  /* 0x0000000800007202 */ /* 0x000fc40000000f00 */
[----:B------:R-:W-:Y:S02]  /*4920*/  MOV R20, R10 ;  /* 0x0000000a00147202 */ /* 0x000fe40000000f00 */
[----:B------:R-:W-:Y:S02]  /*4930*/  F2FP.F16.F32.PACK_AB R6, R83, R6 ;  /* 0x000000065306723e */ /* 0x000fe400000000ff */
[----:B------:R-:W-:Y:S01]  /*4940*/  F2FP.F16.F32.PACK_AB R4, R85, R84 ;  /* 0x000000545504723e */ /* 0x000fe200000000ff */
[----:B-1----:R-:W-:Y:S06]  /*4950*/  BAR.SYNC.DEFER_BLOCKING 0x0 ;  /* 0x0000000000007b1d */ /* 0x002fec0000010000 */
[----:B------:R1:W-:Y:S04]  /*4960*/  STSM.16.M88.4 [R0], R68 ;  /* 0x0000004400007844 */ /* 0x0003e80000000200 */
[----:B------:R1:W-:Y:S01]  /*4970*/  STSM.16.M88.4 [R20], R4 ;  /* 0x0000000414007844 */ /* 0x0003e20000000200 */
[----:B------:R2:W-:Y:S06]  /*4980*/  MEMBAR.ALL.CTA ;  /* 0x0000000000007992 */ /* 0x0005ec0000008000 */
[----:B--2---:R-:W2:Y:S02]  /*4990*/  FENCE.VIEW.ASYNC.S ;  /* 0x00000000000073c6 */ /* 0x004ea40000000000 */
[----:B--2---:R-:W-:Y:S06]  /*49a0*/  BAR.SYNC.DEFER_BLOCKING 0x0 ;  /* 0x0000000000007b1d */ /* 0x004fec0000010000 */
[----:B------:R-:W-:Y:S05]  /*49b0*/  @P2 BRA `(.L_x_64) ;  /* 0x0000000000442947 */ /* 0x000fea0003800000 */
[----:B------:R-:W2:Y:S01]  /*49c0*/  LDCU.64 UR8, c[0x0][0x348] ;  /* 0x00006900ff0877ac */ /* 0x000ea20008000a00 */
[----:B------:R-:W-:Y:S01]  /*49d0*/  R2UR UR20, R91 ;  /* 0x000000005b1472ca */ /* 0x000fe200000e0000 */
[----:B------:R-:W-:Y:S01]  /*49e0*/  VIADD R2, R164, 0x80 ;  /* 0x00000080a4027836 */ /* 0x000fe20000000000 */
[----:B------:R-:W-:Y:S01]  /*49f0*/  PLOP3.LUT P1, PT, PT, PT, PT, 0x80, 0x8 ;  /* 0x000000000008781c */ /* 0x000fe20003f2f070 */
[----:B------:R-:W-:Y:S01]  /*4a00*/  UMOV UR17, URZ ;  /* 0x000000ff00117c82 */ /* 0x000fe20008000000 */
[----:B------:R-:W-:Y:S01]  /*4a10*/  UMOV UR18, URZ ;  /* 0x000000ff00127c82 */ /* 0x000fe20008000000 */
[----:B--2---:R-:W-:-:S04]  /*4a20*/  UIADD3 UR8, UP0, UPT, UR8, 0x180, URZ ;  /* 0x0000018008087890 */ /* 0x004fc8000ff1e0ff */
[----:B------:R-:W-:-:S12]  /*4a30*/  UIADD3.X UR9, UPT, UPT, URZ, UR9, URZ, UP0, !UPT ;  /* 0x00000009ff097290 */ /* 0x000fd800087fe4ff */
.L_x_65:
[----:B------:R-:W-:Y:S02]  /*4a40*/  PLOP3.LUT P0, PT, P0, P1, PT, 0xf2, 0x2f ;  /* 0x00000000002f781c */ /* 0x000fe40000703e72 */
[----:B------:R-:W-:Y:S01]  /*4a50*/  @P1 R2UR P0, UR16, R2 ;  /* 0x00000000021012ca */ /* 0x000fe20000000000 */
[----:B------:R-:W-:-:S07]  /*4a60*/  UMOV UR19, UR12 ;  /* 0x0000000c00137c82 */ /* 0x000fce0008000000 */
[----:B------:R-:W-:Y:S02]  /*4a70*/  @P1 PLOP3.LUT P1, PT, P0, PT, PT, 0x80, 0x8 ;  /* 0x000000000008181c */ /* 0x000fe4000072f070 */
[----:B------:R-:W-:-:S03]  /*4a80*/  PLOP3.LUT P0, PT, PT, PT, PT, 0x80, 0x8 ;  /* 0x000000000008781c */ /* 0x000fc60003f0f070 */
[----:B------:R2:W-:Y:S08]  /*4a90*/  UTMASTG.4D [UR16], [UR8], desc[URZ] ;  /* 0x0000ff10080073b5 */ /* 0x0005f00008019000 */
[----:B--2---:R-:W-:Y:S05]  /*4aa0*/  @P1 BRA.U.ANY `(.L_x_65) ;  /* 0xfffffffd00e41947 */ /* 0x004fea000393ffff */
[----:B------:R0:W-:Y:S01]  /*4ab0*/  UTMACMDFLUSH ;  /* 0x00000000000079b7 */ /* 0x0001e20000000000 */
[----:B------:R-:W-:-:S04]  /*4ac0*/  DEPBAR.LE SB0, 0x2 ;  /* 0x000080800000791a */ /* 0x000fc80000000000 */
.L_x_64:
[----:B------:R-:W-:Y:S05]  /*4ad0*/  BSYNC.RECONVERGENT B0 ;  /* 0x0000000000007941 */ /* 0x000fea0003800200 */
.L_x_63:
[----:B------:R-:W-:Y:S01]  /*4ae0*/  BAR.SYNC.DEFER_BLOCKING 0x0 ;  /* 0x0000000000007b1d */ /* 0x000fe20000010000 */
[----:B------:R-:W-:Y:S02]  /*4af0*/  IADD3 R2, P0, PT, R8, 0x400, RZ ;  /* 0x0000040008027810 */ /* 0x000fe40007f1e0ff */
[----:B-1----:R-:W-:Y:S02]  /*4b00*/  IADD3 R4, P1, PT, R10, 0x400, RZ ;  /* 0x000004000a047810 */ /* 0x002fe40007f3e0ff */
[----:B------:R-:W-:Y:S01]  /*4b10*/  F2FP.F16.F32.PACK_AB R27, R27, R26 ;  /* 0x0000001a1b1b723e */ /* 0x000fe200000000ff */
[----:B------:R-:W-:Y:S01]  /*4b20*/  IMAD.X R3, RZ, RZ, RZ, P0 ;  /* 0x000000ffff037224 */ /* 0x000fe200000e06ff */
[----:B------:R-:W-:Y:S01]  /*4b30*/  F2FP.F16.F32.PACK_AB R25, R23, R22 ;  /* 0x000000161719723e */ /* 0x000fe200000000ff */
[----:B------:R-:W-:Y:S01]  /*4b40*/  IMAD.X R5, RZ, RZ, RZ, P1 ;  /* 0x000000ffff057224 */ /* 0x000fe200008e06ff */
[----:B------:R-:W-:Y:S01]  /*4b50*/  F2FP.F16.F32.PACK_AB R35, R35, R34 ;  /* 0x000000222323723e */ /* 0x000fe200000000ff */
[----:B------:R-:W-:Y:S01]  /*4b60*/  BSSY.RECONVERGENT B0, `(.L_x_66) ;  /* 0x0000021000007945 */ /* 0x000fe20003800200 */
[----:B------:R-:W-:Y:S01]  /*4b70*/  MOV R6, R2 ;  /* 0x0000000200067202 */ /* 0x000fe20000000f00 */
[----:B------:R-:W-:Y:S01]  /*4b80*/  VIADD R2, R8, 0x400 ;  /* 0x0000040008027836 */ /* 0x000fe20000000000 */
[----:B------:R-:W-:-:S02]  /*4b90*/  F2FP.F16.F32.PACK_AB R24, R81, R82 ;  /* 0x000000525118723e */ /* 0x000fc400000000ff */
[----:B------:R-:W-:Y:S02]  /*4ba0*/  F2FP.F16.F32.PACK_AB R26, R79, R80 ;  /* 0x000000504f1a723e */ /* 0x000fe400000000ff */
[----:B------:R-:W-:Y:S02]  /*4bb0*/  F2FP.F16.F32.PACK_AB R33, R31, R30 ;  /* 0x0000001e1f21723e */ /* 0x000fe400000000ff */
[----:B------:R-:W-:Y:S01]  /*4bc0*/  MOV R7, R4 ;  /* 0x0000000400077202 */ /* 0x000fe20000000f00 */
[----:B------:R-:W-:Y:S01]  /*4bd0*/  VIADD R4, R10, 0x400 ;  /* 0x000004000a047836 */ /* 0x000fe20000000000 */
[----:B------:R-:W-:Y:S02]  /*4be0*/  F2FP.F16.F32.PACK_AB R32, R77, R78 ;  /* 0x0000004e4d20723e */ /* 0x000fe400000000ff */
[----:B------:R-:W-:Y:S01]  /*4bf0*/  F2FP.F16.F32.PACK_AB R34, R75, R76 ;  /* 0x0000004c4b22723e */ /* 0x000fe200000000ff */
        /* <DEDUP_REMOVED lines=8> */
[----:B-1----:R-:W-:Y:S01]  /*4c80*/  VIADD R6, R164, 0x480 ;  /* 0x00000480a4067836 */ /* 0x002fe20000000000 */
[----:B------:R-:W-:Y:S01]  /*4c90*/  PLOP3.LUT P1, PT, PT, PT, PT, 0x80, 0x8 ;  /* 0x000000000008781c */ /* 0x000fe20003f2f070 */
[----:B------:R-:W-:Y:S01]  /*4ca0*/  UMOV UR17, 0x20 ;  /* 0x0000002000117882 */ /* 0x000fe20000000000 */
[----:B------:R-:W-:Y:S01]  /*4cb0*/  UMOV UR18, URZ ;  /* 0x000000ff00127c82 */ /* 0x000fe20008000000 */
[----:B--2---:R-:W-:-:S04]  /*4cc0*/  UIADD3 UR8, UP0, UPT, UR8, 0x180, URZ ;  /* 0x0000018008087890 */ /* 0x004fc8000ff1e0ff */
[----:B------:R-:W-:-:S12]  /*4cd0*/  UIADD3.X UR9, UPT, UPT, URZ, UR9, URZ, UP0, !UPT ;  /* 0x00000009ff097290 */ /* 0x000fd800087fe4ff */
.L_x_68:
[----:B------:R-:W-:Y:S02]  /*4ce0*/  PLOP3.LUT P0, PT, P0, P1, PT, 0xf2, 0x2f ;  /* 0x00000000002f781c */ /* 0x000fe40000703e72 */
[----:B------:R-:W-:Y:S01]  /*4cf0*/  @P1 R2UR P0, UR16, R6 ;  /* 0x00000000061012ca */ /* 0x000fe20000000000 */
[----:B------:R-:W-:-:S07]  /*4d00*/  UMOV UR19, UR12 ;  /* 0x0000000c00137c82 */ /* 0x000fce0008000000 */
[----:B------:R-:W-:Y:S02]  /*4d10*/  @P1 PLOP3.LUT P1, PT, P0, PT, PT, 0x80, 0x8 ;  /* 0x000000000008181c */ /* 0x000fe4000072f070 */
[----:B------:R-:W-:-:S03]  /*4d20*/  PLOP3.LUT P0, PT, PT, PT, PT, 0x80, 0x8 ;  /* 0x000000000008781c */ /* 0x000fc60003f0f070 */
[----:B------:R1:W-:Y:S08]  /*4d30*/  UTMASTG.4D [UR16], [UR8], desc[URZ] ;  /* 0x0000ff10080073b5 */ /* 0x0003f00008019000 */
[----:B-1----:R-:W-:Y:S05]  /*4d40*/  @P1 BRA.U.ANY `(.L_x_68) ;  /* 0xfffffffd00e41947 */ /* 0x002fea000393ffff */
[----:B------:R0:W-:Y:S01]  /*4d50*/  UTMACMDFLUSH ;  /* 0x00000000000079b7 */ /* 0x0001e20000000000 */
[----:B------:R-:W-:-:S04]  /*4d60*/  DEPBAR.LE SB0, 0x2 ;  /* 0x000080800000791a */ /* 0x000fc80000000000 */
.L_x_67:
[----:B------:R-:W-:Y:S05]  /*4d70*/  BSYNC.RECONVERGENT B0 ;  /* 0x0000000000007941 */ /* 0x000fea0003800200 */
.L_x_66:
[----:B------:R-:W-:Y:S01]  /*4d80*/  BAR.SYNC.DEFER_BLOCKING 0x0 ;  /* 0x0000000000007b1d */ /* 0x000fe20000010000 */
[C---:B-1----:R-:W-:Y:S01]  /*4d90*/  IADD3 R6, P0, PT, R8.reuse, 0x800, RZ ;  /* 0x0000080008067810 */ /* 0x042fe20007f1e0ff */
[----:B------:R-:W-:Y:S01]  /*4da0*/  VIADD R8, R8, 0x800 ;  /* 0x0000080008087836 */ /* 0x000fe20000000000 */
[C---:B------:R-:W-:Y:S01]  /*4db0*/  IADD3 R12, P1, PT, R10.reuse, 0x800, RZ ;  /* 0x000008000a0c7810 */ /* 0x040fe20007f3e0ff */
[----:B------:R-:W-:Y:S01]  /*4dc0*/  VIADD R10, R10, 0x800 ;  /* 0x000008000a0a7836 */ /* 0x000fe20000000000 */
[----:B------:R-:W-:Y:S01]  /*4dd0*/  F2FP.F16.F32.PACK_AB R43, R43, R42 ;  /* 0x0000002a2b2b723e */ /* 0x000fe200000000ff */
[----:B------:R-:W-:Y:S01]  /*4de0*/  IMAD.X R7, RZ, RZ, RZ, P0 ;  /* 0x000000ffff077224 */ /* 0x000fe200000e06ff */
[----:B------:R-:W-:Y:S01]  /*4df0*/  F2FP.F16.F32.PACK_AB R41, R39, R38 ;  /* 0x000000262729723e */ /* 0x000fe200000000ff */
[----:B------:R-:W-:Y:S01]  /*4e00*/  IMAD.X R13, RZ, RZ, RZ, P1 ;  /* 0x000000ffff0d7224 */ /* 0x000fe200008e06ff */
[----:B------:R-:W-:Y:S01]  /*4e10*/  F2FP.F16.F32.PACK_AB R51, R51, R50 ;  /* 0x000000323333723e */ /* 0x000fe200000000ff */
[----:B------:R-:W-:Y:S01]  /*4e20*/  BSSY.RECONVERGENT B0, `(.L_x_69) ;  /* 0x000001f000007945 */ /* 0x000fe20003800200 */
[----:B------:R-:W-:-:S02]  /*4e30*/  MOV R6, R6 ;  /* 0x0000000600067202 */ /* 0x000fc40000000f00 */
[----:B------:R-:W-:Y:S02]  /*4e40*/  F2FP.F16.F32.PACK_AB R40, R73, R74 ;  /* 0x0000004a4928723e */ /* 0x000fe400000000ff */
[----:B------:R-:W-:Y:S02]  /*4e50*/  F2FP.F16.F32.PACK_AB R42, R19, R72 ;  /* 0x00000048132a723e */ /* 0x000fe400000000ff */
[----:B------:R-:W-:Y:S02]  /*4e60*/  F2FP.F16.F32.PACK_AB R49, R47, R46 ;  /* 0x0000002e2f31723e */ /* 0x000fe400000000ff */
[----:B------:R-:W-:Y:S02]  /*4e70*/  MOV R12, R12 ;  /* 0x0000000c000c7202 */ /* 0x000fe40000000f00 */
        /* <DEDUP_REMOVED lines=16> */
.L_x_71:
        /* <DEDUP_REMOVED lines=9> */
.L_x_70:
[----:B------:R-:W-:Y:S05]  /*5010*/  BSYNC.RECONVERGENT B0 ;  /* 0x0000000000007941 */ /* 0x000fea0003800200 */
.L_x_69:
[----:B------:R-:W-:Y:S01]  /*5020*/  BAR.SYNC.DEFER_BLOCKING 0x0 ;  /* 0x0000000000007b1d */ /* 0x000fe20000010000 */
[----:B-1----:R-:W-:Y:S02]  /*5030*/  F2FP.F16.F32.PACK_AB R12, R53, R14 ;  /* 0x0000000e350c723e */ /* 0x002fe400000000ff */
[----:B------:R-:W-:Y:S02]  /*5040*/  F2FP.F16.F32.PACK_AB R13, R55, R54 ;  /* 0x00000036370d723e */ /* 0x000fe400000000ff */
[----:B------:R-:W-:Y:S01]  /*5050*/  F2FP.F16.F32.PACK_AB R14, R57, R56 ;  /* 0x00000038390e723e */ /* 0x000fe200000000ff */
[----:B------:R-:W-:Y:S01]  /*5060*/  BSSY.RECONVERGENT B0, `(.L_x_72) ;  /* 0x000001d000007945 */ /* 0x000fe20003800200 */
[----:B------:R-:W-:Y:S02]  /*5070*/  F2FP.F16.F32.PACK_AB R15, R59, R58 ;  /* 0x0000003a3b0f723e */ /* 0x000fe400000000ff */
[----:B------:R-:W-:Y:S02]  /*5080*/  F2FP.F16.F32.PACK_AB R16, R61, R60 ;  /* 0x0000003c3d10723e */ /* 0x000fe400000000ff */
[----:B------:R-:W-:-:S02]  /*5090*/  F2FP.F16.F32.PACK_AB R17, R63, R62 ;  /* 0x0000003e3f11723e */ /* 0x000fc400000000ff */
        /* <DEDUP_REMOVED lines=16> */
.L_x_74:
        /* <DEDUP_REMOVED lines=9> */
.L_x_73:
[----:B------:R-:W-:Y:S05]  /*5230*/  BSYNC.RECONVERGENT B0 ;  /* 0x0000000000007941 */ /* 0x000fea0003800200 */
.L_x_72:
[----:B------:R-:W-:Y:S01]  /*5240*/  BAR.SYNC.DEFER_BLOCKING 0x0 ;  /* 0x0000000000007b1d */ /* 0x000fe20000010000 */
[----:B------:R-:W-:Y:S01]  /*5250*/  IMAD.MOV.U32 R3, RZ, RZ, RZ ;  /* 0x000000ffff037224 */ /* 0x000fe200078e00ff */
[----:B------:R-:W-:Y:S01]  /*5260*/  F2FP.F16.F32.PACK_AB R123, R123, R122 ;  /* 0x0000007a7b7b723e */ /* 0x000fe200000000ff */
[----:B------:R-:W-:Y:S01]  /*5270*/  IMAD.MOV.U32 R5, RZ, RZ, RZ ;  /* 0x000000ffff057224 */ /* 0x000fe200078e00ff */
[----:B------:R-:W-:Y:S02]  /*5280*/  F2FP.F16.F32.PACK_AB R121, R119, R118 ;  /* 0x000000767779723e */ /* 0x000fe400000000ff */
[----:B------:R-:W-:Y:S01]  /*5290*/  F2FP.F16.F32.PACK_AB R131, R131, R130 ;  /* 0x000000828383723e */ /* 0x000fe200000000ff */
[----:B------:R-:W-:Y:S01]  /*52a0*/  BSSY.RECONVERGENT B0, `(.L_x_75) ;  /* 0x000001f000007945 */ /* 0x000fe20003800200 */
[----:B------:R-:W-:Y:S02]  /*52b0*/  MOV R2, R2 ;  /* 0x0000000200027202 */ /* 0x000fe40000000f00 */
[----:B------:R-:W-:-:S02]  /*52c0*/  F2FP.F16.F32.PACK_AB R120, R117, R116 ;  /* 0x000000747578723e */ /* 0x000fc400000000ff */
        /* <DEDUP_REMOVED lines=8> */
[----:B---3--:R-:W3:Y:S02]  /*5350*/  FENCE.VIEW.ASYNC.S ;  /* 0x00000000000073c6 */ /* 0x008ee40000000000 */
[----:B---3--:R-:W-:Y:S06]  /*5360*/  BAR.SYNC.DEFER_BLOCKING 0x0 ;  /* 0x0000000000007b1d */ /* 0x008fec0000010000 */
[----:B------:R-:W-:Y:S05]  /*5370*/  @P2 BRA `(.L_x_76) ;  /* 0x0000000000442947 */ /* 0x000fea0003800000 */
[----:B------:R-:W3:Y:S01]  /*5380*/  LDCU.64 UR8, c[0x0][0x348] ;  /* 0x00006900ff0877ac */ /* 0x000ee20008000a00 */
[----:B------:R-:W-:Y:S01]  /*5390*/  R2UR UR20, R91 ;  /* 0x000000005b1472ca */ /* 0x000fe200000e0000 */
[----:B-1----:R-:W-:Y:S01]  /*53a0*/  VIADD R0, R164, 0x480 ;  /* 0x00000480a4007836 */ /* 0x002fe20000000000 */
[----:B------:R-:W-:Y:S01]  /*53b0*/  PLOP3.LUT P1, PT, PT, PT, PT, 0x80, 0x8 ;  /* 0x000000000008781c */ /* 0x000fe20003f2f070 */
[----:B------:R-:W-:Y:S01]  /*53c0*/  UMOV UR17, 0x80 ;  /* 0x0000008000117882 */ /* 0x000fe20000000000 */
[----:B------:R-:W-:Y:S01]  /*53d0*/  UMOV UR18, URZ ;  /* 0x000000ff00127c82 */ /* 0x000fe20008000000 */
[----:B---3--:R-:W-:-:S04]  /*53e0*/  UIADD3 UR8, UP0, UPT, UR8, 0x180, URZ ;  /* 0x0000018008087890 */ /* 0x008fc8000ff1e0ff */
[----:B------:R-:W-:-:S12]  /*53f0*/  UIADD3.X UR9, UPT, UPT, URZ, UR9, URZ, UP0, !UPT ;  /* 0x00000009ff097290 */ /* 0x000fd800087fe4ff */
.L_x_77:
        /* <DEDUP_REMOVED lines=9> */
.L_x_76:
[----:B------:R-:W-:Y:S05]  /*5490*/  BSYNC.RECONVERGENT B0 ;  /* 0x0000000000007941 */ /* 0x000fea0003800200 */
.L_x_75:
        /* <DEDUP_REMOVED lines=17> */
[----:B----4-:R-:W4:Y:S02]  /*55b0*/  FENCE.VIEW.ASYNC.S ;  /* 0x00000000000073c6 */ /* 0x010f240000000000 */
[----:B----4-:R-:W-:Y:S06]  /*55c0*/  BAR.SYNC.DEFER_BLOCKING 0x0 ;  /* 0x0000000000007b1d */ /* 0x010fec0000010000 */
[----:B------:R-:W-:Y:S05]  /*55d0*/  @P2 BRA `(.L_x_79) ;  /* 0x0000000000442947 */ /* 0x000fea0003800000 */
[----:B------:R-:W4:Y:S01]  /*55e0*/  LDCU.64 UR8, c[0x0][0x348] ;  /* 0x00006900ff0877ac */ /* 0x000f220008000a00 */
[----:B------:R-:W-:Y:S01]  /*55f0*/  R2UR UR20, R91 ;  /* 0x000000005b1472ca */ /* 0x000fe200000e0000 */
[----:B------:R-:W-:Y:S01]  /*5600*/  VIADD R164, R164, 0x880 ;  /* 0x00000880a4a47836 */ /* 0x000fe20000000000 */
[----:B------:R-:W-:Y:S01]  /*5610*/  PLOP3.LUT P1, PT, PT, PT, PT, 0x80, 0x8 ;  /* 0x000000000008781c */ /* 0x000fe20003f2f070 */
[----:B------:R-:W-:Y:S01]  /*5620*/  UMOV UR17, 0xa0 ;  /* 0x000000a000117882 */ /* 0x000fe20000000000 */
[----:B------:R-:W-:Y:S01]  /*5630*/  UMOV UR18, URZ ;  /* 0x000000ff00127c82 */ /* 0x000fe20008000000 */
[----:B----4-:R-:W-:-:S04]  /*5640*/  UIADD3 UR8, UP0, UPT, UR8, 0x180, URZ ;  /* 0x0000018008087890 */ /* 0x010fc8000ff1e0ff */
[----:B------:R-:W-:-:S12]  /*5650*/  UIADD3.X UR9, UPT, UPT, URZ, UR9, URZ, UP0, !UPT ;  /* 0x00000009ff097290 */ /* 0x000fd800087fe4ff */
.L_x_80:
[----:B------:R-:W-:Y:S02]  /*5660*/  PLOP3.LUT P0, PT, P0, P1, PT, 0xf2, 0x2f ;  /* 0x00000000002f781c */ /* 0x000fe40000703e72 */
[----:B------:R-:W-:Y:S01]  /*5670*/  @P1 R2UR P0, UR16, R164 ;  /* 0x00000000a41012ca */ /* 0x000fe20000000000 */
[----:B------:R-:W-:-:S07]  /*5680*/  UMOV UR19, UR12 ;  /* 0x0000000c00137c82 */ /* 0x000fce0008000000 */
[----:B------:R-:W-:Y:S02]  /*5690*/  @P1 PLOP3.LUT P1, PT, P0, PT, PT, 0x80, 0x8 ;  /* 0x000000000008181c */ /* 0x000fe4000072f070 */
[----:B------:R-:W-:-:S03]  /*56a0*/  PLOP3.LUT P0, PT, PT, PT, PT, 0x80, 0x8 ;  /* 0x000000000008781c */ /* 0x000fc60003f0f070 */
[----:B------:R4:W-:Y:S08]  /*56b0*/  UTMASTG.4D [UR16], [UR8], desc[URZ] ;  /* 0x0000ff10080073b5 */ /* 0x0009f00008019000 */
[----:B----4-:R-:W-:Y:S05]  /*56c0*/  @P1 BRA.U.ANY `(.L_x_80) ;  /* 0xfffffffd00e41947 */ /* 0x010fea000393ffff */
[----:B------:R0:W-:Y:S01]  /*56d0*/  UTMACMDFLUSH ;  /* 0x00000000000079b7 */ /* 0x0001e20000000000 */
[----:B------:R-:W-:-:S04]  /*56e0*/  DEPBAR.LE SB0, 0x2 ;  /* 0x000080800000791a */ /* 0x000fc80000000000 */
.L_x_79:
[----:B------:R-:W-:Y:S05]  /*56f0*/  BSYNC.RECONVERGENT B0 ;  /* 0x0000000000007941 */ /* 0x000fea0003800200 */
.L_x_78:
[----:B------:R-:W-:Y:S06]  /*5700*/  BAR.SYNC.DEFER_BLOCKING 0x0 ;  /* 0x0000000000007b1d */ /* 0x000fec0000010000 */
[----:B------:R-:W-:Y:S05]  /*5710*/  EXIT ;  /* 0x000000000000794d */ /* 0x000fea0003800000 */
.L_x_4:
[----:B------:R-:W-:Y:S02]  /*5720*/  IMAD.MOV.U32 R4, RZ, RZ, -0x80000000 ;  /* 0x80000000ff047424 */ /* 0x000fe400078e00ff */
[----:B--2---:R-:W-:-:S04]  /*5730*/  IMAD.MOV.U32 R5, RZ, RZ, -0x80000000 ;  /* 0x80000000ff057424 */ /* 0x004fc800078e00ff */
[----:B------:R2:W3:Y:S03]  /*5740*/  SYNCS.PHASECHK.TRANS64.TRYWAIT P0, [R9+URZ+0x28], R5 ;  /* 0x00002805090075a7 */ /* 0x0004e600080011ff */
[----:B---3--:R-:W-:Y:S05]  /*5750*/  @!P0 NANOSLEEP.SYNCS 0x989680 ;  /* 0x009896800000895d */ /* 0x008fea0003900000 */
[----:B------:R-:W3:Y:S02]  /*5760*/  @!P0 SYNCS.PHASECHK.TRANS64 P0, [R9+URZ+0x28], R5 ;  /* 0x00002805090085a7 */ /* 0x000ee400080010ff */
[----:B---3--:R-:W-:Y:S05]  /*5770*/  @!P0 BRA `(.L_x_4) ;  /* 0xfffffffc00e88947 */ /* 0x008fea000383ffff */
[----:B------:R-:W-:Y:S05]  /*5780*/  BRA `(.L_x_81) ;  /* 0xffffffac00a87947 */ /* 0x000fea000383ffff */
.L_x_29:
[----:B---3--:R-:W-:Y:S02]  /*5790*/  IMAD.MOV.U32 R4, RZ, RZ, -0x80000000 ;  /* 0x80000000ff047424 */ /* 0x008fe400078e00ff */
[----:B--2---:R-:W-:-:S04]  /*57a0*/  IMAD.MOV.U32 R5, RZ, RZ, -0x80000000 ;  /* 0x80000000ff057424 */ /* 0x004fc800078e00ff */
[----:B------:R2:W3:Y:S03]  /*57b0*/  SYNCS.PHASECHK.TRANS64.TRYWAIT P0, [R9+URZ+0x8], R5 ;  /* 0x00000805090075a7 */ /* 0x0004e600080011ff */
[----:B---3--:R-:W-:Y:S05]  /*57c0*/  @!P0 NANOSLEEP.SYNCS 0x989680 ;  /* 0x009896800000895d */ /* 0x008fea0003900000 */
[----:B------:R-:W3:Y:S02]  /*57d0*/  @!P0 SYNCS.PHASECHK.TRANS64 P0, [R9+URZ+0x8], R5 ;  /* 0x00000805090085a7 */ /* 0x000ee400080010ff */
[----:B---3--:R-:W-:Y:S05]  /*57e0*/  @!P0 BRA `(.L_x_29) ;  /* 0xfffffffc00e88947 */ /* 0x008fea000383ffff */
[----:B------:R-:W-:Y:S05]  /*57f0*/  BRA `(.L_x_82) ;  /* 0xffffffc000ec7947 */ /* 0x000fea000383ffff */
.L_x_34:
[----:B-1----:R1:W2:Y:S02]  /*5800*/  SYNCS.PHASECHK.TRANS64.TRYWAIT P3, [R164+URZ+0x20], RZ ;  /* 0x000020ffa40075a7 */ /* 0x0022a400080611ff */
[----:B--2---:R-:W-:Y:S05]  /*5810*/  @!P3 NANOSLEEP.SYNCS 0x989680 ;  /* 0x009896800000b95d */ /* 0x004fea0003900000 */
[----:B------:R-:W2:Y:S02]  /*5820*/  @!P3 SYNCS.PHASECHK.TRANS64 P3, [R164+URZ+0x20], RZ ;  /* 0x000020ffa400b5a7 */ /* 0x000ea400080610ff */
[----:B--2---:R-:W-:Y:S05]  /*5830*/  @!P3 BRA `(.L_x_34) ;  /* 0xfffffffc00f0b947 */ /* 0x004fea000383ffff */
[----:B------:R-:W-:Y:S05]  /*5840*/  BRA `(.L_x_33) ;  /* 0xffffffc800c07947 */ /* 0x000fea000383ffff */
.L_x_38:
[----:B------:R-:W-:-:S07]  /*5850*/  IMAD.MOV.U32 R149, RZ, RZ, R148 ;  /* 0x000000ffff957224 */ /* 0x000fce00078e0094 */
.L_x_83:
[----:B-1----:R1:W3:Y:S02]  /*5860*/  SYNCS.PHASECHK.TRANS64.TRYWAIT P0, [R151+URZ], R149 ;  /* 0x00000095970075a7 */ /* 0x0022e400080011ff */
[----:B---3--:R-:W-:Y:S05]  /*5870*/  @!P0 NANOSLEEP.SYNCS 0x989680 ;  /* 0x009896800000895d */ /* 0x008fea0003900000 */
[----:B------:R-:W3:Y:S02]  /*5880*/  @!P0 SYNCS.PHASECHK.TRANS64 P0, [R151+URZ], R149 ;  /* 0x00000095970085a7 */ /* 0x000ee400080010ff */
[----:B---3--:R-:W-:Y:S05]  /*5890*/  @!P0 BRA `(.L_x_83) ;  /* 0xfffffffc00f08947 */ /* 0x008fea000383ffff */
[----:B------:R-:W-:Y:S05]  /*58a0*/  BRA `(.L_x_37) ;  /* 0xffffffcc009c7947 */ /* 0x000fea000383ffff */
.L_x_42:
[----:B------:R-:W-:-:S07]  /*58b0*/  IMAD.MOV.U32 R149, RZ, RZ, R148 ;  /* 0x000000ffff957224 */ /* 0x000fce00078e0094 */
.L_x_84:
[----:B-1----:R1:W3:Y:S02]  /*58c0*/  SYNCS.PHASECHK.TRANS64.TRYWAIT P0, [R153+URZ+0x18], R149 ;  /* 0x00001895990075a7 */ /* 0x0022e400080011ff */
[----:B---3--:R-:W-:Y:S05]  /*58d0*/  @!P0 NANOSLEEP.SYNCS 0x989680 ;  /* 0x009896800000895d */ /* 0x008fea0003900000 */
[----:B------:R-:W3:Y:S02]  /*58e0*/  @!P0 SYNCS.PHASECHK.TRANS64 P0, [R153+URZ+0x18], R149 ;  /* 0x00001895990085a7 */ /* 0x000ee400080010ff */
[----:B---3--:R-:W-:Y:S05]  /*58f0*/  @!P0 BRA `(.L_x_84) ;  /* 0xfffffffc00f08947 */ /* 0x008fea000383ffff */
[----:B------:R-:W-:Y:S05]  /*5900*/  BRA `(.L_x_85) ;  /* 0xffffffcc00ac7947 */ /* 0x000fea000383ffff */
.L_x_49:
[----:B------:R-:W-:-:S07]  /*5910*/  IMAD.MOV.U32 R148, RZ, RZ, R149 ;  /* 0x000000ffff947224 */ /* 0x000fce00078e0095 */
.L_x_86:
[----:B-1----:R1:W3:Y:S02]  /*5920*/  SYNCS.PHASECHK.TRANS64.TRYWAIT P0, [R164+URZ+0x8], R149 ;  /* 0x00000895a40075a7 */ /* 0x0022e400080011ff */
[----:B---3--:R-:W-:Y:S05]  /*5930*/  @!P0 NANOSLEEP.SYNCS 0x989680 ;  /* 0x009896800000895d */ /* 0x008fea0003900000 */
[----:B------:R-:W3:Y:S02]  /*5940*/  @!P0 SYNCS.PHASECHK.TRANS64 P0, [R164+URZ+0x8], R149 ;  /* 0x00000895a40085a7 */ /* 0x000ee400080010ff */
[----:B---3--:R-:W-:Y:S05]  /*5950*/  @!P0 BRA `(.L_x_86) ;  /* 0xfffffffc00f08947 */ /* 0x008fea000383ffff */
[----:B------:R-:W-:Y:S05]  /*5960*/  BRA `(.L_x_87) ;  /* 0xffffffd400e07947 */ /* 0x000fea000383ffff */
.L_x_55:
[----:B------:R-:W-:Y:S01]  /*5970*/  BSSY B1, `(.L_x_88) ;  /* 0x0000007000017945 */ /* 0x000fe20003800000 */
[----:B------:R-:W-:Y:S02]  /*5980*/  IMAD.MOV.U32 R175, RZ, RZ, 0x2 ;  /* 0x00000002ffaf7424 */ /* 0x000fe400078e00ff */
[----:B------:R-:W-:Y:S02]  /*5990*/  IMAD.MOV.U32 R176, RZ, RZ, 0x1f ;  /* 0x0000001fffb07424 */ /* 0x000fe400078e00ff */
[----:B------:R-:W-:-:S07]  /*59a0*/  IMAD.MOV.U32 R173, RZ, RZ, 0xf ;  /* 0x0000000fffad7424 */ /* 0x000fce00078e00ff */
[----:B--2---:R-:W-:Y:S05]  /*59b0*/  WARPSYNC.COLLECTIVE R173, `(.L_x_89) ;  /* 0x00000000ad087348 */ /* 0x004fea0003c00000 */
[----:B------:R1:W2:Y:S02]  /*59c0*/  SHFL.BFLY P3, R174, R150, R175, R176 ;  /* 0x0c0000af96ae7389 */ /* 0x0002a400000600b0 */
[----:B-12---:R-:W-:Y:S05]  /*59d0*/  ENDCOLLECTIVE ;  /* 0x000000000000791b */ /* 0x006fea0003800000 */
.L_x_89:
[----:B------:R-:W-:Y:S05]  /*59e0*/  BSYNC B1 ;  /* 0x0000000000017941 */ /* 0x000fea0003800000 */
.L_x_88:
[----:B------:R-:W-:Y:S02]  /*59f0*/  IMAD.MOV.U32 R151, RZ, RZ, R174 ;  /* 0x000000ffff977224 */ /* 0x000fe400078e00ae */
[----:B------:R-:W-:Y:S02]  /*5a00*/  IMAD.MOV.U32 R175, RZ, RZ, 0x1 ;  /* 0x00000001ffaf7424 */ /* 0x000fe400078e00ff */
[----:B------:R-:W-:Y:S01]  /*5a10*/  IMAD.MOV.U32 R176, RZ, RZ, 0x1f ;  /* 0x0000001fffb07424 */ /* 0x000fe200078e00ff */
[----:B------:R-:W-:Y:S01]  /*5a20*/  FMNMX R151, R150, R151, !PT ;  /* 0x0000009796977209 */ /* 0x000fe20007800000 */
[----:B------:R-:W-:-:S04]  /*5a30*/  IMAD.MOV.U32 R173, RZ, RZ, 0xf ;  /* 0x0000000fffad7424 */ /* 0x000fc800078e00ff */
[----:B------:R-:W-:-:S07]  /*5a40*/  IMAD.MOV.U32 R150, RZ, RZ, R151 ;  /* 0x000000ffff967224 */ /* 0x000fce00078e0097 */
[----:B------:R-:W-:Y:S05]  /*5a50*/  WARPSYNC.COLLECTIVE R173, `(.L_x_90) ;  /* 0x00000000ad087348 */ /* 0x000fea0003c00000 */
[----:B------:R1:W2:Y:S02]  /*5a60*/  SHFL.BFLY P3, R174, R150, R175, R176 ;  /* 0x0c0000af96ae7389 */ /* 0x0002a400000600b0 */
[----:B-12---:R-:W-:Y:S05]  /*5a70*/  ENDCOLLECTIVE ;  /* 0x000000000000791b */ /* 0x006fea0003800000 */
.L_x_90:
[----:B------:R-:W-:Y:S02]  /*5a80*/  IMAD.MOV.U32 R175, RZ, RZ, 0x2 ;  /* 0x00000002ffaf7424 */ /* 0x000fe400078e00ff */
[----:B------:R-:W-:-:S05]  /*5a90*/  IMAD.MOV.U32 R156, RZ, RZ, R174 ;  /* 0x000000ffff9c7224 */ /* 0x000fca00078e00ae */
[----:B------:R-:W-:-:S04]  /*5aa0*/  FMNMX R151, R151, R156, !PT ;  /* 0x0000009c97977209 */ /* 0x000fc80007800000 */
        /* <DEDUP_REMOVED lines=11> */
[----:B------:R-:W2:Y:S08]  /*5b60*/  MUFU.EX2 R157, R148 ;  /* 0x00000094009d7308 */ /* 0x000eb00000000800 */
[----:B------:R-:W3:Y:S01]  /*5b70*/  MUFU.EX2 R152, R152 ;  /* 0x0000009800987308 */ /* 0x000ee20000000800 */
[----:B-1----:R-:W-:-:S07]  /*5b80*/  FADD R150, RZ, R156 ;  /* 0x0000009cff967221 */ /* 0x002fce0000000000 */
[----:B------:R-:W1:Y:S01]  /*5b90*/  MUFU.EX2 R153, R153 ;  /* 0x0000009900997308 */ /* 0x000e620000000800 */
[----:B--2---:R-:W-:-:S04]  /*5ba0*/  FADD R151, R157, R150 ;  /* 0x000000969d977221 */ /* 0x004fc80000000000 */
[----:B---3--:R-:W-:-:S04]  /*5bb0*/  FADD R150, R152, R151 ;  /* 0x0000009798967221 */ /* 0x008fc80000000000 */
[----:B-1----:R-:W-:-:S07]  /*5bc0*/  FADD R150, R153, R150 ;  /* 0x0000009699967221 */ /* 0x002fce0000000000 */
[----:B------:R-:W-:Y:S05]  /*5bd0*/  WARPSYNC.COLLECTIVE R173, `(.L_x_91) ;  /* 0x00000000ad087348 */ /* 0x000fea0003c00000 */
[----:B------:R1:W2:Y:S02]  /*5be0*/  SHFL.BFLY P3, R174, R150, R175, R176 ;  /* 0x0c0000af96ae7389 */ /* 0x0002a400000600b0 */
[----:B-12---:R-:W-:Y:S05]  /*5bf0*/  ENDCOLLECTIVE ;  /* 0x000000000000791b */ /* 0x006fea0003800000 */
.L_x_91:
[----:B------:R-:W-:Y:S02]  /*5c00*/  IMAD.MOV.U32 R175, RZ, RZ, 0x1 ;  /* 0x00000001ffaf7424 */ /* 0x000fe400078e00ff */
[----:B------:R-:W-:-:S04]  /*5c10*/  IMAD.MOV.U32 R149, RZ, RZ, R174 ;  /* 0x000000ffff957224 */ /* 0x000fc800078e00ae */
[----:B------:R-:W-:-:S04]  /*5c20*/  FADD R149, R150, R149 ;  /* 0x0000009596957221 */ /* 0x000fc80000000000 */
[----:B------:R-:W-:-:S07]  /*5c30*/  IMAD.MOV.U32 R150, RZ, RZ, R149 ;  /* 0x000000ffff967224 */ /* 0x000fce00078e0095 */
[----:B------:R-:W-:Y:S05]  /*5c40*/  WARPSYNC.COLLECTIVE R173, `(.L_x_92) ;  /* 0x00000000ad087348 */ /* 0x000fea0003c00000 */
[----:B------:R1:W2:Y:S02]  /*5c50*/  SHFL.BFLY P3, R174, R150, R175, R176 ;  /* 0x0c0000af96ae7389 */ /* 0x0002a400000600b0 */
[----:B-12---:R-:W-:Y:S05]  /*5c60*/  ENDCOLLECTIVE ;  /* 0x000000000000791b */ /* 0x006fea0003800000 */
.L_x_92:
[----:B------:R-:W-:Y:S01]  /*5c70*/  IMAD.MOV.U32 R148, RZ, RZ, R174 ;  /* 0x000000ffff947224 */ /* 0x000fe200078e00ae */
[----:B------:R-:W-:Y:S06]  /*5c80*/  BRA `(.L_x_93) ;  /* 0xffffffd800fc7947 */ /* 0x000fec000383ffff */
.L_x_59:
[----:B------:R-:W-:-:S07]  /*5c90*/  IMAD.MOV.U32 R148, RZ, RZ, R149 ;  /* 0x000000ffff947224 */ /* 0x000fce00078e0095 */
.L_x_94:
[----:B-1----:R1:W3:Y:S02]  /*5ca0*/  SYNCS.PHASECHK.TRANS64.TRYWAIT P0, [R164+URZ+0x10], R149 ;  /* 0x00001095a40075a7 */ /* 0x0022e400080011ff */
[----:B---3--:R-:W-:Y:S05]  /*5cb0*/  @!P0 NANOSLEEP.SYNCS 0x989680 ;  /* 0x009896800000895d */ /* 0x008fea0003900000 */
[----:B------:R-:W3:Y:S02]  /*5cc0*/  @!P0 SYNCS.PHASECHK.TRANS64 P0, [R164+URZ+0x10], R149 ;  /* 0x00001095a40085a7 */ /* 0x000ee400080010ff */
[----:B---3--:R-:W-:Y:S05]  /*5cd0*/  @!P0 BRA `(.L_x_94) ;  /* 0xfffffffc00f08947 */ /* 0x008fea000383ffff */
[----:B------:R-:W-:Y:S05]  /*5ce0*/  BRA `(.L_x_58) ;  /* 0xffffffdc00e47947 */ /* 0x000fea000383ffff */
.L_x_95:
[----:B------:R-:W-:-:S00]  /*5cf0*/  BRA `(.L_x_95) ;  /* 0xfffffffc00fc7947 */ /* 0x000fc0000383ffff */
[----:B------:R-:W-:-:S00]  /*5d00*/  NOP ;  /* 0x0000000000007918 */ /* 0x000fc00000000000 */
[----:B------:R-:W-:-:S00]  /*5d10*/  NOP ;  /* 0x0000000000007918 */ /* 0x000fc00000000000 */
[----:B------:R-:W-:-:S00]  /*5d20*/  NOP ;  /* 0x0000000000007918 */ /* 0x000fc00000000000 */
[----:B------:R-:W-:-:S00]  /*5d30*/  NOP ;  /* 0x0000000000007918 */ /* 0x000fc00000000000 */
[----:B------:R-:W-:-:S00]  /*5d40*/  NOP ;  /* 0x0000000000007918 */ /* 0x000fc00000000000 */
[----:B------:R-:W-:-:S00]  /*5d50*/  NOP ;  /* 0x0000000000007918 */ /* 0x000fc00000000000 */
[----:B------:R-:W-:-:S00]  /*5d60*/  NOP ;  /* 0x0000000000007918 */ /* 0x000fc00000000000 */
[----:B------:R-:W-:-:S00]  /*5d70*/  NOP ;  /* 0x0000000000007918 */ /* 0x000fc00000000000 */
.L_x_96:


//--------------------- .nv.shared.kernel_cutlass_kernel_cudnnnative_sparse_attentionselectionNSA_select_attn_fwd_hmmaHopperSelectAttentionFwd_object_at__CopyAtom_ThrID10_TVLayoutSrc112801_TVLayoutDst112801_Valuetypef16_te_0 --------------------------
	.section	.nv.shared.kernel_cutlass_kernel_cudnnnative_sparse_attentionselectionNSA_select_attn_fwd_hmmaHopperSelectAttentionFwd_object_at__CopyAtom_ThrID10_TVLayoutSrc112801_TVLayoutDst112801_Valuetypef16_te_0,"aw",@nobits
	.sectionflags	@""
	.align	1024
	.zero		1024


//--------------------- .nv.shared.reserved.0     --------------------------
	.section	.nv.shared.reserved.0,"aw",@nobits
	.weak		__nv_reservedSMEM_offset_0_alias
	.size		__nv_reservedSMEM_offset_0_alias, 0, 64
	.other		__nv_reservedSMEM_offset_0_alias,@"STO_CUDA_RESERVED_SHARED STV_DEFAULT"
__nv_reservedSMEM_offset_0_alias:
	.zero		0
	.zero		64


//--------------------- .nv.constant0.kernel_cutlass_kernel_cudnnnative_sparse_attentionselectionNSA_select_attn_fwd_hmmaHopperSelectAttentionFwd_object_at__CopyAtom_ThrID10_TVLayoutSrc112801_TVLayoutDst112801_Valuetypef16_te_0 --------------------------
	.section	.nv.constant0.kernel_cutlass_kernel_cudnnnative_sparse_attentionselectionNSA_select_attn_fwd_hmmaHopperSelectAttentionFwd_object_at__CopyAtom_ThrID10_TVLayoutSrc112801_TVLayoutDst112801_Valuetypef16_te_0,"a",@progbits
	.sectionflags	@""
	.align	4
.nv.constant0.kernel_cutlass_kernel_cudnnnative_sparse_attentionselectionNSA_select_attn_fwd_hmmaHopperSelectAttentionFwd_object_at__CopyAtom_ThrID10_TVLayoutSrc112801_TVLayoutDst112801_Valuetypef16_te_0:
	.zero		1452


//--------------------- SYMBOLS --------------------------

	.type		.nv.reservedSmem.offset0,@object
	.size		.nv.reservedSmem.offset0,0x4
	.type		.nv.reservedSmem.cap,@object
	.size		.nv.reservedSmem.cap,0x4
